//
// Generated by NVIDIA NVVM Compiler
//
// Compiler Build ID: CL-36424714
// Cuda compilation tools, release 13.0, V13.0.88
// Based on NVVM 20.0.0
//

.version 9.0
.target sm_100
.address_size 64

	// .globl	_Z7vecDiffPKfS0_Pfi

.visible .entry _Z7vecDiffPKfS0_Pfi(
	.param .u64 .ptr .align 1 _Z7vecDiffPKfS0_Pfi_param_0,
	.param .u64 .ptr .align 1 _Z7vecDiffPKfS0_Pfi_param_1,
	.param .u64 .ptr .align 1 _Z7vecDiffPKfS0_Pfi_param_2,
	.param .u32 _Z7vecDiffPKfS0_Pfi_param_3
)
{
	.reg .pred 	%p<2>;
	.reg .b32 	%r<6>;
	.reg .b32 	%f<4>;
	.reg .b64 	%rd<11>;

	ld.param.u64 	%rd1, [_Z7vecDiffPKfS0_Pfi_param_0];
	ld.param.u64 	%rd2, [_Z7vecDiffPKfS0_Pfi_param_1];
	ld.param.u64 	%rd3, [_Z7vecDiffPKfS0_Pfi_param_2];
	ld.param.u32 	%r2, [_Z7vecDiffPKfS0_Pfi_param_3];
	mov.u32 	%r3, %ntid.x;
	mov.u32 	%r4, %ctaid.x;
	mov.u32 	%r5, %tid.x;
	mad.lo.s32 	%r1, %r3, %r4, %r5;
	setp.ge.s32 	%p1, %r1, %r2;
	@%p1 bra 	$L__BB0_2;
	cvta.to.global.u64 	%rd4, %rd1;
	cvta.to.global.u64 	%rd5, %rd2;
	cvta.to.global.u64 	%rd6, %rd3;
	mul.wide.s32 	%rd7, %r1, 4;
	add.s64 	%rd8, %rd4, %rd7;
	ld.global.f32 	%f1, [%rd8];
	add.s64 	%rd9, %rd5, %rd7;
	ld.global.f32 	%f2, [%rd9];
	sub.f32 	%f3, %f1, %f2;
	add.s64 	%rd10, %rd6, %rd7;
	st.global.f32 	[%rd10], %f3;
$L__BB0_2:
	ret;

}
	// .globl	_Z6vecDivPKfS0_Pfi
.visible .entry _Z6vecDivPKfS0_Pfi(
	.param .u64 .ptr .align 1 _Z6vecDivPKfS0_Pfi_param_0,
	.param .u64 .ptr .align 1 _Z6vecDivPKfS0_Pfi_param_1,
	.param .u64 .ptr .align 1 _Z6vecDivPKfS0_Pfi_param_2,
	.param .u32 _Z6vecDivPKfS0_Pfi_param_3
)
{
	.reg .pred 	%p<2>;
	.reg .b32 	%r<6>;
	.reg .b32 	%f<4>;
	.reg .b64 	%rd<11>;

	ld.param.u64 	%rd1, [_Z6vecDivPKfS0_Pfi_param_0];
	ld.param.u64 	%rd2, [_Z6vecDivPKfS0_Pfi_param_1];
	ld.param.u64 	%rd3, [_Z6vecDivPKfS0_Pfi_param_2];
	ld.param.u32 	%r2, [_Z6vecDivPKfS0_Pfi_param_3];
	mov.u32 	%r3, %ntid.x;
	mov.u32 	%r4, %ctaid.x;
	mov.u32 	%r5, %tid.x;
	mad.lo.s32 	%r1, %r3, %r4, %r5;
	setp.ge.s32 	%p1, %r1, %r2;
	@%p1 bra 	$L__BB1_2;
	cvta.to.global.u64 	%rd4, %rd1;
	cvta.to.global.u64 	%rd5, %rd2;
	cvta.to.global.u64 	%rd6, %rd3;
	mul.wide.s32 	%rd7, %r1, 4;
	add.s64 	%rd8, %rd4, %rd7;
	ld.global.f32 	%f1, [%rd8];
	add.s64 	%rd9, %rd5, %rd7;
	ld.global.f32 	%f2, [%rd9];
	div.rn.f32 	%f3, %f1, %f2;
	add.s64 	%rd10, %rd6, %rd7;
	st.global.f32 	[%rd10], %f3;
$L__BB1_2:
	ret;

}
	// .globl	_Z6vecDotPKfS0_Pfi
.visible .entry _Z6vecDotPKfS0_Pfi(
	.param .u64 .ptr .align 1 _Z6vecDotPKfS0_Pfi_param_0,
	.param .u64 .ptr .align 1 _Z6vecDotPKfS0_Pfi_param_1,
	.param .u64 .ptr .align 1 _Z6vecDotPKfS0_Pfi_param_2,
	.param .u32 _Z6vecDotPKfS0_Pfi_param_3
)
{
	.reg .pred 	%p<2>;
	.reg .b32 	%r<6>;
	.reg .b32 	%f<4>;
	.reg .b64 	%rd<11>;

	ld.param.u64 	%rd1, [_Z6vecDotPKfS0_Pfi_param_0];
	ld.param.u64 	%rd2, [_Z6vecDotPKfS0_Pfi_param_1];
	ld.param.u64 	%rd3, [_Z6vecDotPKfS0_Pfi_param_2];
	ld.param.u32 	%r2, [_Z6vecDotPKfS0_Pfi_param_3];
	mov.u32 	%r3, %ntid.x;
	mov.u32 	%r4, %ctaid.x;
	mov.u32 	%r5, %tid.x;
	mad.lo.s32 	%r1, %r3, %r4, %r5;
	setp.ge.s32 	%p1, %r1, %r2;
	@%p1 bra 	$L__BB2_2;
	cvta.to.global.u64 	%rd4, %rd1;
	cvta.to.global.u64 	%rd5, %rd2;
	cvta.to.global.u64 	%rd6, %rd3;
	mul.wide.s32 	%rd7, %r1, 4;
	add.s64 	%rd8, %rd4, %rd7;
	ld.global.f32 	%f1, [%rd8];
	add.s64 	%rd9, %rd5, %rd7;
	ld.global.f32 	%f2, [%rd9];
	mul.f32 	%f3, %f1, %f2;
	add.s64 	%rd10, %rd6, %rd7;
	st.global.f32 	[%rd10], %f3;
$L__BB2_2:
	ret;

}
	// .globl	_Z14matrixVecMultiPKfS0_Pfi
.visible .entry _Z14matrixVecMultiPKfS0_Pfi(
	.param .u64 .ptr .align 1 _Z14matrixVecMultiPKfS0_Pfi_param_0,
	.param .u64 .ptr .align 1 _Z14matrixVecMultiPKfS0_Pfi_param_1,
	.param .u64 .ptr .align 1 _Z14matrixVecMultiPKfS0_Pfi_param_2,
	.param .u32 _Z14matrixVecMultiPKfS0_Pfi_param_3
)
{
	.reg .pred 	%p<11>;
	.reg .b32 	%r<37>;
	.reg .b32 	%f<112>;
	.reg .b64 	%rd<31>;

	ld.param.u64 	%rd11, [_Z14matrixVecMultiPKfS0_Pfi_param_0];
	ld.param.u64 	%rd12, [_Z14matrixVecMultiPKfS0_Pfi_param_1];
	ld.param.u64 	%rd10, [_Z14matrixVecMultiPKfS0_Pfi_param_2];
	ld.param.u32 	%r23, [_Z14matrixVecMultiPKfS0_Pfi_param_3];
	cvta.to.global.u64 	%rd1, %rd12;
	cvta.to.global.u64 	%rd2, %rd11;
	mov.u32 	%r24, %ntid.x;
	mov.u32 	%r25, %ctaid.x;
	mov.u32 	%r26, %tid.x;
	mad.lo.s32 	%r1, %r24, %r25, %r26;
	setp.ge.s32 	%p1, %r1, %r23;
	@%p1 bra 	$L__BB3_15;
	setp.lt.s32 	%p2, %r23, 1;
	mov.f32 	%f111, 0f00000000;
	@%p2 bra 	$L__BB3_14;
	mul.lo.s32 	%r2, %r23, %r1;
	and.b32  	%r3, %r23, 15;
	setp.lt.u32 	%p3, %r23, 16;
	mov.f32 	%f111, 0f00000000;
	mov.b32 	%r33, 0;
	@%p3 bra 	$L__BB3_5;
	and.b32  	%r33, %r23, 2147483632;
	neg.s32 	%r31, %r33;
	add.s64 	%rd3, %rd2, 32;
	add.s64 	%rd29, %rd1, 32;
	mov.f32 	%f111, 0f00000000;
	mov.u32 	%r30, %r2;
$L__BB3_4:
	.pragma "nounroll";
	mul.wide.s32 	%rd13, %r30, 4;
	add.s64 	%rd14, %rd3, %rd13;
	ld.global.f32 	%f18, [%rd14+-32];
	ld.global.f32 	%f19, [%rd29+-32];
	fma.rn.f32 	%f20, %f18, %f19, %f111;
	ld.global.f32 	%f21, [%rd14+-28];
	ld.global.f32 	%f22, [%rd29+-28];
	fma.rn.f32 	%f23, %f21, %f22, %f20;
	ld.global.f32 	%f24, [%rd14+-24];
	ld.global.f32 	%f25, [%rd29+-24];
	fma.rn.f32 	%f26, %f24, %f25, %f23;
	ld.global.f32 	%f27, [%rd14+-20];
	ld.global.f32 	%f28, [%rd29+-20];
	fma.rn.f32 	%f29, %f27, %f28, %f26;
	ld.global.f32 	%f30, [%rd14+-16];
	ld.global.f32 	%f31, [%rd29+-16];
	fma.rn.f32 	%f32, %f30, %f31, %f29;
	ld.global.f32 	%f33, [%rd14+-12];
	ld.global.f32 	%f34, [%rd29+-12];
	fma.rn.f32 	%f35, %f33, %f34, %f32;
	ld.global.f32 	%f36, [%rd14+-8];
	ld.global.f32 	%f37, [%rd29+-8];
	fma.rn.f32 	%f38, %f36, %f37, %f35;
	ld.global.f32 	%f39, [%rd14+-4];
	ld.global.f32 	%f40, [%rd29+-4];
	fma.rn.f32 	%f41, %f39, %f40, %f38;
	ld.global.f32 	%f42, [%rd14];
	ld.global.f32 	%f43, [%rd29];
	fma.rn.f32 	%f44, %f42, %f43, %f41;
	ld.global.f32 	%f45, [%rd14+4];
	ld.global.f32 	%f46, [%rd29+4];
	fma.rn.f32 	%f47, %f45, %f46, %f44;
	ld.global.f32 	%f48, [%rd14+8];
	ld.global.f32 	%f49, [%rd29+8];
	fma.rn.f32 	%f50, %f48, %f49, %f47;
	ld.global.f32 	%f51, [%rd14+12];
	ld.global.f32 	%f52, [%rd29+12];
	fma.rn.f32 	%f53, %f51, %f52, %f50;
	ld.global.f32 	%f54, [%rd14+16];
	ld.global.f32 	%f55, [%rd29+16];
	fma.rn.f32 	%f56, %f54, %f55, %f53;
	ld.global.f32 	%f57, [%rd14+20];
	ld.global.f32 	%f58, [%rd29+20];
	fma.rn.f32 	%f59, %f57, %f58, %f56;
	ld.global.f32 	%f60, [%rd14+24];
	ld.global.f32 	%f61, [%rd29+24];
	fma.rn.f32 	%f62, %f60, %f61, %f59;
	ld.global.f32 	%f63, [%rd14+28];
	ld.global.f32 	%f64, [%rd29+28];
	fma.rn.f32 	%f111, %f63, %f64, %f62;
	add.s32 	%r31, %r31, 16;
	add.s32 	%r30, %r30, 16;
	add.s64 	%rd29, %rd29, 64;
	setp.ne.s32 	%p4, %r31, 0;
	@%p4 bra 	$L__BB3_4;
$L__BB3_5:
	setp.eq.s32 	%p5, %r3, 0;
	@%p5 bra 	$L__BB3_14;
	and.b32  	%r11, %r23, 7;
	setp.lt.u32 	%p6, %r3, 8;
	@%p6 bra 	$L__BB3_8;
	add.s32 	%r28, %r33, %r2;
	mul.wide.s32 	%rd15, %r28, 4;
	add.s64 	%rd16, %rd2, %rd15;
	ld.global.f32 	%f66, [%rd16];
	mul.wide.u32 	%rd17, %r33, 4;
	add.s64 	%rd18, %rd1, %rd17;
	ld.global.f32 	%f67, [%rd18];
	fma.rn.f32 	%f68, %f66, %f67, %f111;
	ld.global.f32 	%f69, [%rd16+4];
	ld.global.f32 	%f70, [%rd18+4];
	fma.rn.f32 	%f71, %f69, %f70, %f68;
	ld.global.f32 	%f72, [%rd16+8];
	ld.global.f32 	%f73, [%rd18+8];
	fma.rn.f32 	%f74, %f72, %f73, %f71;
	ld.global.f32 	%f75, [%rd16+12];
	ld.global.f32 	%f76, [%rd18+12];
	fma.rn.f32 	%f77, %f75, %f76, %f74;
	ld.global.f32 	%f78, [%rd16+16];
	ld.global.f32 	%f79, [%rd18+16];
	fma.rn.f32 	%f80, %f78, %f79, %f77;
	ld.global.f32 	%f81, [%rd16+20];
	ld.global.f32 	%f82, [%rd18+20];
	fma.rn.f32 	%f83, %f81, %f82, %f80;
	ld.global.f32 	%f84, [%rd16+24];
	ld.global.f32 	%f85, [%rd18+24];
	fma.rn.f32 	%f86, %f84, %f85, %f83;
	ld.global.f32 	%f87, [%rd16+28];
	ld.global.f32 	%f88, [%rd18+28];
	fma.rn.f32 	%f111, %f87, %f88, %f86;
	add.s32 	%r33, %r33, 8;
$L__BB3_8:
	setp.eq.s32 	%p7, %r11, 0;
	@%p7 bra 	$L__BB3_14;
	and.b32  	%r14, %r23, 3;
	setp.lt.u32 	%p8, %r11, 4;
	@%p8 bra 	$L__BB3_11;
	add.s32 	%r29, %r33, %r2;
	mul.wide.s32 	%rd19, %r29, 4;
	add.s64 	%rd20, %rd2, %rd19;
	ld.global.f32 	%f90, [%rd20];
	mul.wide.u32 	%rd21, %r33, 4;
	add.s64 	%rd22, %rd1, %rd21;
	ld.global.f32 	%f91, [%rd22];
	fma.rn.f32 	%f92, %f90, %f91, %f111;
	ld.global.f32 	%f93, [%rd20+4];
	ld.global.f32 	%f94, [%rd22+4];
	fma.rn.f32 	%f95, %f93, %f94, %f92;
	ld.global.f32 	%f96, [%rd20+8];
	ld.global.f32 	%f97, [%rd22+8];
	fma.rn.f32 	%f98, %f96, %f97, %f95;
	ld.global.f32 	%f99, [%rd20+12];
	ld.global.f32 	%f100, [%rd22+12];
	fma.rn.f32 	%f111, %f99, %f100, %f98;
	add.s32 	%r33, %r33, 4;
$L__BB3_11:
	setp.eq.s32 	%p9, %r14, 0;
	@%p9 bra 	$L__BB3_14;
	mul.wide.u32 	%rd23, %r33, 4;
	add.s64 	%rd30, %rd1, %rd23;
	add.s32 	%r36, %r33, %r2;
	neg.s32 	%r35, %r14;
$L__BB3_13:
	.pragma "nounroll";
	mul.wide.s32 	%rd24, %r36, 4;
	add.s64 	%rd25, %rd2, %rd24;
	ld.global.f32 	%f101, [%rd25];
	ld.global.f32 	%f102, [%rd30];
	fma.rn.f32 	%f111, %f101, %f102, %f111;
	add.s64 	%rd30, %rd30, 4;
	add.s32 	%r36, %r36, 1;
	add.s32 	%r35, %r35, 1;
	setp.ne.s32 	%p10, %r35, 0;
	@%p10 bra 	$L__BB3_13;
$L__BB3_14:
	cvta.to.global.u64 	%rd26, %rd10;
	mul.wide.s32 	%rd27, %r1, 4;
	add.s64 	%rd28, %rd26, %rd27;
	st.global.f32 	[%rd28], %f111;
$L__BB3_15:
	ret;

}
	// .globl	_Z14vecMatrixMultiPKfS0_Pfi
.visible .entry _Z14vecMatrixMultiPKfS0_Pfi(
	.param .u64 .ptr .align 1 _Z14vecMatrixMultiPKfS0_Pfi_param_0,
	.param .u64 .ptr .align 1 _Z14vecMatrixMultiPKfS0_Pfi_param_1,
	.param .u64 .ptr .align 1 _Z14vecMatrixMultiPKfS0_Pfi_param_2,
	.param .u32 _Z14vecMatrixMultiPKfS0_Pfi_param_3
)
{
	.reg .pred 	%p<11>;
	.reg .b32 	%r<38>;
	.reg .b32 	%f<112>;
	.reg .b64 	%rd<58>;

	ld.param.u64 	%rd10, [_Z14vecMatrixMultiPKfS0_Pfi_param_0];
	ld.param.u64 	%rd11, [_Z14vecMatrixMultiPKfS0_Pfi_param_1];
	ld.param.u64 	%rd9, [_Z14vecMatrixMultiPKfS0_Pfi_param_2];
	ld.param.u32 	%r23, [_Z14vecMatrixMultiPKfS0_Pfi_param_3];
	cvta.to.global.u64 	%rd1, %rd11;
	cvta.to.global.u64 	%rd2, %rd10;
	mov.u32 	%r24, %ntid.x;
	mov.u32 	%r25, %ctaid.x;
	mov.u32 	%r26, %tid.x;
	mad.lo.s32 	%r1, %r24, %r25, %r26;
	setp.ge.s32 	%p1, %r1, %r23;
	@%p1 bra 	$L__BB4_15;
	setp.lt.s32 	%p2, %r23, 1;
	mov.f32 	%f111, 0f00000000;
	@%p2 bra 	$L__BB4_14;
	add.s32 	%r28, %r23, -1;
	and.b32  	%r2, %r23, 15;
	setp.lt.u32 	%p3, %r28, 15;
	mov.f32 	%f111, 0f00000000;
	mov.b32 	%r34, 0;
	@%p3 bra 	$L__BB4_5;
	and.b32  	%r34, %r23, 2147483632;
	neg.s32 	%r32, %r34;
	shl.b32 	%r5, %r23, 4;
	add.s64 	%rd56, %rd2, 32;
	mov.f32 	%f111, 0f00000000;
	mul.wide.u32 	%rd14, %r23, 4;
	mov.u32 	%r31, %r1;
$L__BB4_4:
	.pragma "nounroll";
	ld.global.f32 	%f18, [%rd56+-32];
	mul.wide.s32 	%rd12, %r31, 4;
	add.s64 	%rd13, %rd1, %rd12;
	ld.global.f32 	%f19, [%rd13];
	fma.rn.f32 	%f20, %f18, %f19, %f111;
	ld.global.f32 	%f21, [%rd56+-28];
	add.s64 	%rd15, %rd13, %rd14;
	ld.global.f32 	%f22, [%rd15];
	fma.rn.f32 	%f23, %f21, %f22, %f20;
	ld.global.f32 	%f24, [%rd56+-24];
	add.s64 	%rd16, %rd15, %rd14;
	ld.global.f32 	%f25, [%rd16];
	fma.rn.f32 	%f26, %f24, %f25, %f23;
	ld.global.f32 	%f27, [%rd56+-20];
	add.s64 	%rd17, %rd16, %rd14;
	ld.global.f32 	%f28, [%rd17];
	fma.rn.f32 	%f29, %f27, %f28, %f26;
	ld.global.f32 	%f30, [%rd56+-16];
	add.s64 	%rd18, %rd17, %rd14;
	ld.global.f32 	%f31, [%rd18];
	fma.rn.f32 	%f32, %f30, %f31, %f29;
	ld.global.f32 	%f33, [%rd56+-12];
	add.s64 	%rd19, %rd18, %rd14;
	ld.global.f32 	%f34, [%rd19];
	fma.rn.f32 	%f35, %f33, %f34, %f32;
	ld.global.f32 	%f36, [%rd56+-8];
	add.s64 	%rd20, %rd19, %rd14;
	ld.global.f32 	%f37, [%rd20];
	fma.rn.f32 	%f38, %f36, %f37, %f35;
	ld.global.f32 	%f39, [%rd56+-4];
	add.s64 	%rd21, %rd20, %rd14;
	ld.global.f32 	%f40, [%rd21];
	fma.rn.f32 	%f41, %f39, %f40, %f38;
	ld.global.f32 	%f42, [%rd56];
	add.s64 	%rd22, %rd21, %rd14;
	ld.global.f32 	%f43, [%rd22];
	fma.rn.f32 	%f44, %f42, %f43, %f41;
	ld.global.f32 	%f45, [%rd56+4];
	add.s64 	%rd23, %rd22, %rd14;
	ld.global.f32 	%f46, [%rd23];
	fma.rn.f32 	%f47, %f45, %f46, %f44;
	ld.global.f32 	%f48, [%rd56+8];
	add.s64 	%rd24, %rd23, %rd14;
	ld.global.f32 	%f49, [%rd24];
	fma.rn.f32 	%f50, %f48, %f49, %f47;
	ld.global.f32 	%f51, [%rd56+12];
	add.s64 	%rd25, %rd24, %rd14;
	ld.global.f32 	%f52, [%rd25];
	fma.rn.f32 	%f53, %f51, %f52, %f50;
	ld.global.f32 	%f54, [%rd56+16];
	add.s64 	%rd26, %rd25, %rd14;
	ld.global.f32 	%f55, [%rd26];
	fma.rn.f32 	%f56, %f54, %f55, %f53;
	ld.global.f32 	%f57, [%rd56+20];
	add.s64 	%rd27, %rd26, %rd14;
	ld.global.f32 	%f58, [%rd27];
	fma.rn.f32 	%f59, %f57, %f58, %f56;
	ld.global.f32 	%f60, [%rd56+24];
	add.s64 	%rd28, %rd27, %rd14;
	ld.global.f32 	%f61, [%rd28];
	fma.rn.f32 	%f62, %f60, %f61, %f59;
	ld.global.f32 	%f63, [%rd56+28];
	add.s64 	%rd29, %rd28, %rd14;
	ld.global.f32 	%f64, [%rd29];
	fma.rn.f32 	%f111, %f63, %f64, %f62;
	add.s32 	%r32, %r32, 16;
	add.s32 	%r31, %r31, %r5;
	add.s64 	%rd56, %rd56, 64;
	setp.ne.s32 	%p4, %r32, 0;
	@%p4 bra 	$L__BB4_4;
$L__BB4_5:
	setp.eq.s32 	%p5, %r2, 0;
	@%p5 bra 	$L__BB4_14;
	and.b32  	%r11, %r23, 7;
	setp.lt.u32 	%p6, %r2, 8;
	@%p6 bra 	$L__BB4_8;
	mul.wide.u32 	%rd30, %r34, 4;
	add.s64 	%rd31, %rd2, %rd30;
	ld.global.f32 	%f66, [%rd31];
	mad.lo.s32 	%r29, %r34, %r23, %r1;
	mul.wide.s32 	%rd32, %r29, 4;
	add.s64 	%rd33, %rd1, %rd32;
	ld.global.f32 	%f67, [%rd33];
	fma.rn.f32 	%f68, %f66, %f67, %f111;
	ld.global.f32 	%f69, [%rd31+4];
	mul.wide.u32 	%rd34, %r23, 4;
	add.s64 	%rd35, %rd33, %rd34;
	ld.global.f32 	%f70, [%rd35];
	fma.rn.f32 	%f71, %f69, %f70, %f68;
	ld.global.f32 	%f72, [%rd31+8];
	add.s64 	%rd36, %rd35, %rd34;
	ld.global.f32 	%f73, [%rd36];
	fma.rn.f32 	%f74, %f72, %f73, %f71;
	ld.global.f32 	%f75, [%rd31+12];
	add.s64 	%rd37, %rd36, %rd34;
	ld.global.f32 	%f76, [%rd37];
	fma.rn.f32 	%f77, %f75, %f76, %f74;
	ld.global.f32 	%f78, [%rd31+16];
	add.s64 	%rd38, %rd37, %rd34;
	ld.global.f32 	%f79, [%rd38];
	fma.rn.f32 	%f80, %f78, %f79, %f77;
	ld.global.f32 	%f81, [%rd31+20];
	add.s64 	%rd39, %rd38, %rd34;
	ld.global.f32 	%f82, [%rd39];
	fma.rn.f32 	%f83, %f81, %f82, %f80;
	ld.global.f32 	%f84, [%rd31+24];
	add.s64 	%rd40, %rd39, %rd34;
	ld.global.f32 	%f85, [%rd40];
	fma.rn.f32 	%f86, %f84, %f85, %f83;
	ld.global.f32 	%f87, [%rd31+28];
	add.s64 	%rd41, %rd40, %rd34;
	ld.global.f32 	%f88, [%rd41];
	fma.rn.f32 	%f111, %f87, %f88, %f86;
	add.s32 	%r34, %r34, 8;
$L__BB4_8:
	setp.eq.s32 	%p7, %r11, 0;
	@%p7 bra 	$L__BB4_14;
	and.b32  	%r14, %r23, 3;
	setp.lt.u32 	%p8, %r11, 4;
	@%p8 bra 	$L__BB4_11;
	mul.wide.u32 	%rd42, %r34, 4;
	add.s64 	%rd43, %rd2, %rd42;
	ld.global.f32 	%f90, [%rd43];
	mad.lo.s32 	%r30, %r34, %r23, %r1;
	mul.wide.s32 	%rd44, %r30, 4;
	add.s64 	%rd45, %rd1, %rd44;
	ld.global.f32 	%f91, [%rd45];
	fma.rn.f32 	%f92, %f90, %f91, %f111;
	ld.global.f32 	%f93, [%rd43+4];
	mul.wide.u32 	%rd46, %r23, 4;
	add.s64 	%rd47, %rd45, %rd46;
	ld.global.f32 	%f94, [%rd47];
	fma.rn.f32 	%f95, %f93, %f94, %f92;
	ld.global.f32 	%f96, [%rd43+8];
	add.s64 	%rd48, %rd47, %rd46;
	ld.global.f32 	%f97, [%rd48];
	fma.rn.f32 	%f98, %f96, %f97, %f95;
	ld.global.f32 	%f99, [%rd43+12];
	add.s64 	%rd49, %rd48, %rd46;
	ld.global.f32 	%f100, [%rd49];
	fma.rn.f32 	%f111, %f99, %f100, %f98;
	add.s32 	%r34, %r34, 4;
$L__BB4_11:
	setp.eq.s32 	%p9, %r14, 0;
	@%p9 bra 	$L__BB4_14;
	mad.lo.s32 	%r37, %r34, %r23, %r1;
	mul.wide.u32 	%rd50, %r34, 4;
	add.s64 	%rd57, %rd2, %rd50;
	neg.s32 	%r36, %r14;
$L__BB4_13:
	.pragma "nounroll";
	mul.wide.s32 	%rd51, %r37, 4;
	add.s64 	%rd52, %rd1, %rd51;
	ld.global.f32 	%f101, [%rd57];
	ld.global.f32 	%f102, [%rd52];
	fma.rn.f32 	%f111, %f101, %f102, %f111;
	add.s32 	%r37, %r37, %r23;
	add.s64 	%rd57, %rd57, 4;
	add.s32 	%r36, %r36, 1;
	setp.ne.s32 	%p10, %r36, 0;
	@%p10 bra 	$L__BB4_13;
$L__BB4_14:
	cvta.to.global.u64 	%rd53, %rd9;
	mul.wide.s32 	%rd54, %r1, 4;
	add.s64 	%rd55, %rd53, %rd54;
	st.global.f32 	[%rd55], %f111;
$L__BB4_15:
	ret;

}
	// .globl	_Z17vecMatrixMulti_cBPKiPKfS2_Pfi
.visible .entry _Z17vecMatrixMulti_cBPKiPKfS2_Pfi(
	.param .u64 .ptr .align 1 _Z17vecMatrixMulti_cBPKiPKfS2_Pfi_param_0,
	.param .u64 .ptr .align 1 _Z17vecMatrixMulti_cBPKiPKfS2_Pfi_param_1,
	.param .u64 .ptr .align 1 _Z17vecMatrixMulti_cBPKiPKfS2_Pfi_param_2,
	.param .u64 .ptr .align 1 _Z17vecMatrixMulti_cBPKiPKfS2_Pfi_param_3,
	.param .u32 _Z17vecMatrixMulti_cBPKiPKfS2_Pfi_param_4
)
{
	.reg .pred 	%p<11>;
	.reg .b32 	%r<46>;
	.reg .b32 	%f<68>;
	.reg .b64 	%rd<87>;

	ld.param.u64 	%rd15, [_Z17vecMatrixMulti_cBPKiPKfS2_Pfi_param_0];
	ld.param.u64 	%rd16, [_Z17vecMatrixMulti_cBPKiPKfS2_Pfi_param_1];
	ld.param.u64 	%rd17, [_Z17vecMatrixMulti_cBPKiPKfS2_Pfi_param_2];
	ld.param.u32 	%r15, [_Z17vecMatrixMulti_cBPKiPKfS2_Pfi_param_4];
	cvta.to.global.u64 	%rd1, %rd17;
	cvta.to.global.u64 	%rd2, %rd16;
	cvta.to.global.u64 	%rd3, %rd15;
	mov.u32 	%r16, %ntid.x;
	mov.u32 	%r17, %ctaid.x;
	mov.u32 	%r18, %tid.x;
	mad.lo.s32 	%r1, %r16, %r17, %r18;
	setp.ge.s32 	%p1, %r1, %r15;
	@%p1 bra 	$L__BB5_14;
	setp.lt.s32 	%p2, %r15, 1;
	mov.f32 	%f67, 0f00000000;
	@%p2 bra 	$L__BB5_13;
	and.b32  	%r2, %r15, 7;
	setp.lt.u32 	%p3, %r15, 8;
	mov.f32 	%f67, 0f00000000;
	mov.b32 	%r44, 0;
	@%p3 bra 	$L__BB5_5;
	and.b32  	%r44, %r15, 2147483640;
	neg.s32 	%r42, %r44;
	mul.wide.u32 	%rd18, %r15, 4;
	add.s64 	%rd4, %rd1, %rd18;
	mul.wide.u32 	%rd19, %r15, 8;
	add.s64 	%rd5, %rd1, %rd19;
	mul.wide.u32 	%rd20, %r15, 12;
	add.s64 	%rd6, %rd1, %rd20;
	mul.wide.u32 	%rd21, %r15, 16;
	add.s64 	%rd7, %rd1, %rd21;
	mul.wide.u32 	%rd22, %r15, 20;
	add.s64 	%rd8, %rd1, %rd22;
	mul.wide.u32 	%rd23, %r15, 24;
	add.s64 	%rd9, %rd1, %rd23;
	mul.wide.u32 	%rd24, %r15, 28;
	add.s64 	%rd10, %rd1, %rd24;
	add.s64 	%rd86, %rd3, 16;
	mov.f32 	%f67, 0f00000000;
	shl.b32 	%r29, %r15, 3;
	mov.u32 	%r41, %r1;
$L__BB5_4:
	.pragma "nounroll";
	mul.wide.s32 	%rd25, %r41, 4;
	add.s64 	%rd26, %rd4, %rd25;
	add.s64 	%rd27, %rd5, %rd25;
	add.s64 	%rd28, %rd6, %rd25;
	add.s64 	%rd29, %rd7, %rd25;
	add.s64 	%rd30, %rd8, %rd25;
	add.s64 	%rd31, %rd9, %rd25;
	add.s64 	%rd32, %rd10, %rd25;
	add.s64 	%rd33, %rd1, %rd25;
	ld.global.u32 	%r21, [%rd86+-16];
	mul.wide.s32 	%rd34, %r21, 4;
	add.s64 	%rd35, %rd2, %rd34;
	ld.global.f32 	%f17, [%rd35];
	ld.global.f32 	%f18, [%rd33];
	fma.rn.f32 	%f19, %f17, %f18, %f67;
	ld.global.u32 	%r22, [%rd86+-12];
	mul.wide.s32 	%rd36, %r22, 4;
	add.s64 	%rd37, %rd2, %rd36;
	ld.global.f32 	%f20, [%rd37];
	ld.global.f32 	%f21, [%rd26];
	fma.rn.f32 	%f22, %f20, %f21, %f19;
	ld.global.u32 	%r23, [%rd86+-8];
	mul.wide.s32 	%rd38, %r23, 4;
	add.s64 	%rd39, %rd2, %rd38;
	ld.global.f32 	%f23, [%rd39];
	ld.global.f32 	%f24, [%rd27];
	fma.rn.f32 	%f25, %f23, %f24, %f22;
	ld.global.u32 	%r24, [%rd86+-4];
	mul.wide.s32 	%rd40, %r24, 4;
	add.s64 	%rd41, %rd2, %rd40;
	ld.global.f32 	%f26, [%rd41];
	ld.global.f32 	%f27, [%rd28];
	fma.rn.f32 	%f28, %f26, %f27, %f25;
	ld.global.u32 	%r25, [%rd86];
	mul.wide.s32 	%rd42, %r25, 4;
	add.s64 	%rd43, %rd2, %rd42;
	ld.global.f32 	%f29, [%rd43];
	ld.global.f32 	%f30, [%rd29];
	fma.rn.f32 	%f31, %f29, %f30, %f28;
	ld.global.u32 	%r26, [%rd86+4];
	mul.wide.s32 	%rd44, %r26, 4;
	add.s64 	%rd45, %rd2, %rd44;
	ld.global.f32 	%f32, [%rd45];
	ld.global.f32 	%f33, [%rd30];
	fma.rn.f32 	%f34, %f32, %f33, %f31;
	ld.global.u32 	%r27, [%rd86+8];
	mul.wide.s32 	%rd46, %r27, 4;
	add.s64 	%rd47, %rd2, %rd46;
	ld.global.f32 	%f35, [%rd47];
	ld.global.f32 	%f36, [%rd31];
	fma.rn.f32 	%f37, %f35, %f36, %f34;
	ld.global.u32 	%r28, [%rd86+12];
	mul.wide.s32 	%rd48, %r28, 4;
	add.s64 	%rd49, %rd2, %rd48;
	ld.global.f32 	%f38, [%rd49];
	ld.global.f32 	%f39, [%rd32];
	fma.rn.f32 	%f67, %f38, %f39, %f37;
	add.s32 	%r42, %r42, 8;
	add.s32 	%r41, %r41, %r29;
	add.s64 	%rd86, %rd86, 32;
	setp.ne.s32 	%p4, %r42, 0;
	@%p4 bra 	$L__BB5_4;
$L__BB5_5:
	setp.eq.s32 	%p5, %r2, 0;
	@%p5 bra 	$L__BB5_13;
	and.b32  	%r10, %r15, 3;
	setp.lt.u32 	%p6, %r2, 4;
	@%p6 bra 	$L__BB5_8;
	mul.wide.u32 	%rd50, %r44, 4;
	add.s64 	%rd51, %rd3, %rd50;
	ld.global.u32 	%r30, [%rd51];
	mul.wide.s32 	%rd52, %r30, 4;
	add.s64 	%rd53, %rd2, %rd52;
	ld.global.f32 	%f41, [%rd53];
	mad.lo.s32 	%r31, %r44, %r15, %r1;
	mul.wide.s32 	%rd54, %r31, 4;
	add.s64 	%rd55, %rd1, %rd54;
	ld.global.f32 	%f42, [%rd55];
	fma.rn.f32 	%f43, %f41, %f42, %f67;
	ld.global.u32 	%r32, [%rd51+4];
	mul.wide.s32 	%rd56, %r32, 4;
	add.s64 	%rd57, %rd2, %rd56;
	ld.global.f32 	%f44, [%rd57];
	mul.wide.u32 	%rd58, %r15, 4;
	add.s64 	%rd59, %rd55, %rd58;
	ld.global.f32 	%f45, [%rd59];
	fma.rn.f32 	%f46, %f44, %f45, %f43;
	ld.global.u32 	%r33, [%rd51+8];
	mul.wide.s32 	%rd60, %r33, 4;
	add.s64 	%rd61, %rd2, %rd60;
	ld.global.f32 	%f47, [%rd61];
	add.s64 	%rd62, %rd59, %rd58;
	ld.global.f32 	%f48, [%rd62];
	fma.rn.f32 	%f49, %f47, %f48, %f46;
	ld.global.u32 	%r34, [%rd51+12];
	mul.wide.s32 	%rd63, %r34, 4;
	add.s64 	%rd64, %rd2, %rd63;
	ld.global.f32 	%f50, [%rd64];
	add.s64 	%rd65, %rd62, %rd58;
	ld.global.f32 	%f51, [%rd65];
	fma.rn.f32 	%f67, %f50, %f51, %f49;
	add.s32 	%r44, %r44, 4;
$L__BB5_8:
	setp.eq.s32 	%p7, %r10, 0;
	@%p7 bra 	$L__BB5_13;
	setp.eq.s32 	%p8, %r10, 1;
	@%p8 bra 	$L__BB5_11;
	mul.wide.u32 	%rd66, %r44, 4;
	add.s64 	%rd67, %rd3, %rd66;
	ld.global.u32 	%r35, [%rd67];
	mul.wide.s32 	%rd68, %r35, 4;
	add.s64 	%rd69, %rd2, %rd68;
	ld.global.f32 	%f53, [%rd69];
	mad.lo.s32 	%r36, %r44, %r15, %r1;
	mul.wide.s32 	%rd70, %r36, 4;
	add.s64 	%rd71, %rd1, %rd70;
	ld.global.f32 	%f54, [%rd71];
	fma.rn.f32 	%f55, %f53, %f54, %f67;
	ld.global.u32 	%r37, [%rd67+4];
	mul.wide.s32 	%rd72, %r37, 4;
	add.s64 	%rd73, %rd2, %rd72;
	ld.global.f32 	%f56, [%rd73];
	mul.wide.u32 	%rd74, %r15, 4;
	add.s64 	%rd75, %rd71, %rd74;
	ld.global.f32 	%f57, [%rd75];
	fma.rn.f32 	%f67, %f56, %f57, %f55;
	add.s32 	%r44, %r44, 2;
$L__BB5_11:
	and.b32  	%r38, %r15, 1;
	setp.eq.b32 	%p9, %r38, 1;
	not.pred 	%p10, %p9;
	@%p10 bra 	$L__BB5_13;
	mul.wide.u32 	%rd76, %r44, 4;
	add.s64 	%rd77, %rd3, %rd76;
	ld.global.u32 	%r39, [%rd77];
	mul.wide.s32 	%rd78, %r39, 4;
	add.s64 	%rd79, %rd2, %rd78;
	ld.global.f32 	%f58, [%rd79];
	mad.lo.s32 	%r40, %r44, %r15, %r1;
	mul.wide.s32 	%rd80, %r40, 4;
	add.s64 	%rd81, %rd1, %rd80;
	ld.global.f32 	%f59, [%rd81];
	fma.rn.f32 	%f67, %f58, %f59, %f67;
$L__BB5_13:
	ld.param.u64 	%rd85, [_Z17vecMatrixMulti_cBPKiPKfS2_Pfi_param_3];
	cvta.to.global.u64 	%rd82, %rd85;
	mul.wide.s32 	%rd83, %r1, 4;
	add.s64 	%rd84, %rd82, %rd83;
	st.global.f32 	[%rd84], %f67;
$L__BB5_14:
	ret;

}
	// .globl	_Z11matrixMultiPKfS0_Pfi
.visible .entry _Z11matrixMultiPKfS0_Pfi(
	.param .u64 .ptr .align 1 _Z11matrixMultiPKfS0_Pfi_param_0,
	.param .u64 .ptr .align 1 _Z11matrixMultiPKfS0_Pfi_param_1,
	.param .u64 .ptr .align 1 _Z11matrixMultiPKfS0_Pfi_param_2,
	.param .u32 _Z11matrixMultiPKfS0_Pfi_param_3
)
{
	.reg .pred 	%p<10>;
	.reg .b32 	%r<81>;
	.reg .b32 	%f<67>;
	.reg .b64 	%rd<48>;

	ld.param.u64 	%rd5, [_Z11matrixMultiPKfS0_Pfi_param_0];
	ld.param.u64 	%rd6, [_Z11matrixMultiPKfS0_Pfi_param_1];
	ld.param.u64 	%rd4, [_Z11matrixMultiPKfS0_Pfi_param_2];
	ld.param.u32 	%r44, [_Z11matrixMultiPKfS0_Pfi_param_3];
	cvta.to.global.u64 	%rd1, %rd6;
	cvta.to.global.u64 	%rd2, %rd5;
	mov.u32 	%r45, %ctaid.x;
	mov.u32 	%r46, %ntid.x;
	mov.u32 	%r47, %tid.x;
	mad.lo.s32 	%r1, %r45, %r46, %r47;
	mov.u32 	%r48, %ctaid.y;
	mov.u32 	%r49, %ntid.y;
	mul.lo.s32 	%r2, %r48, %r49;
	mov.u32 	%r3, %tid.y;
	add.s32 	%r50, %r2, %r3;
	max.s32 	%r51, %r1, %r50;
	setp.ge.s32 	%p1, %r51, %r44;
	@%p1 bra 	$L__BB6_13;
	mul.lo.s32 	%r5, %r44, %r1;
	and.b32  	%r6, %r44, 7;
	setp.lt.u32 	%p2, %r44, 8;
	mov.f32 	%f66, 0f00000000;
	mov.b32 	%r79, 0;
	@%p2 bra 	$L__BB6_4;
	and.b32  	%r79, %r44, 2147483640;
	neg.s32 	%r77, %r79;
	add.s32 	%r53, %r3, %r44;
	add.s32 	%r76, %r53, %r2;
	shl.b32 	%r10, %r44, 3;
	shl.b32 	%r54, %r44, 1;
	add.s32 	%r75, %r50, %r54;
	mad.lo.s32 	%r74, %r44, 3, %r50;
	shl.b32 	%r55, %r44, 2;
	add.s32 	%r73, %r50, %r55;
	mad.lo.s32 	%r72, %r44, 5, %r50;
	mad.lo.s32 	%r71, %r44, 6, %r50;
	mad.lo.s32 	%r70, %r44, 7, %r50;
	add.s64 	%rd3, %rd2, 16;
	mov.f32 	%f66, 0f00000000;
	mov.u32 	%r68, %r5;
	mov.u32 	%r69, %r50;
$L__BB6_3:
	.pragma "nounroll";
	mul.wide.s32 	%rd7, %r68, 4;
	add.s64 	%rd8, %rd3, %rd7;
	ld.global.f32 	%f16, [%rd8+-16];
	mul.wide.u32 	%rd9, %r69, 4;
	add.s64 	%rd10, %rd1, %rd9;
	ld.global.f32 	%f17, [%rd10];
	fma.rn.f32 	%f18, %f16, %f17, %f66;
	ld.global.f32 	%f19, [%rd8+-12];
	mul.wide.u32 	%rd11, %r76, 4;
	add.s64 	%rd12, %rd1, %rd11;
	ld.global.f32 	%f20, [%rd12];
	fma.rn.f32 	%f21, %f19, %f20, %f18;
	ld.global.f32 	%f22, [%rd8+-8];
	mul.wide.u32 	%rd13, %r75, 4;
	add.s64 	%rd14, %rd1, %rd13;
	ld.global.f32 	%f23, [%rd14];
	fma.rn.f32 	%f24, %f22, %f23, %f21;
	ld.global.f32 	%f25, [%rd8+-4];
	mul.wide.u32 	%rd15, %r74, 4;
	add.s64 	%rd16, %rd1, %rd15;
	ld.global.f32 	%f26, [%rd16];
	fma.rn.f32 	%f27, %f25, %f26, %f24;
	ld.global.f32 	%f28, [%rd8];
	mul.wide.u32 	%rd17, %r73, 4;
	add.s64 	%rd18, %rd1, %rd17;
	ld.global.f32 	%f29, [%rd18];
	fma.rn.f32 	%f30, %f28, %f29, %f27;
	ld.global.f32 	%f31, [%rd8+4];
	mul.wide.u32 	%rd19, %r72, 4;
	add.s64 	%rd20, %rd1, %rd19;
	ld.global.f32 	%f32, [%rd20];
	fma.rn.f32 	%f33, %f31, %f32, %f30;
	ld.global.f32 	%f34, [%rd8+8];
	mul.wide.u32 	%rd21, %r71, 4;
	add.s64 	%rd22, %rd1, %rd21;
	ld.global.f32 	%f35, [%rd22];
	fma.rn.f32 	%f36, %f34, %f35, %f33;
	ld.global.f32 	%f37, [%rd8+12];
	mul.wide.u32 	%rd23, %r70, 4;
	add.s64 	%rd24, %rd1, %rd23;
	ld.global.f32 	%f38, [%rd24];
	fma.rn.f32 	%f66, %f37, %f38, %f36;
	add.s32 	%r77, %r77, 8;
	add.s32 	%r76, %r76, %r10;
	add.s32 	%r75, %r75, %r10;
	add.s32 	%r74, %r74, %r10;
	add.s32 	%r73, %r73, %r10;
	add.s32 	%r72, %r72, %r10;
	add.s32 	%r71, %r71, %r10;
	add.s32 	%r70, %r70, %r10;
	add.s32 	%r69, %r69, %r10;
	add.s32 	%r68, %r68, 8;
	setp.ne.s32 	%p3, %r77, 0;
	@%p3 bra 	$L__BB6_3;
$L__BB6_4:
	setp.eq.s32 	%p4, %r6, 0;
	@%p4 bra 	$L__BB6_12;
	and.b32  	%r38, %r44, 3;
	setp.lt.u32 	%p5, %r6, 4;
	@%p5 bra 	$L__BB6_7;
	add.s32 	%r56, %r79, %r5;
	mul.wide.s32 	%rd25, %r56, 4;
	add.s64 	%rd26, %rd2, %rd25;
	ld.global.f32 	%f40, [%rd26];
	mad.lo.s32 	%r57, %r79, %r44, %r50;
	mul.wide.u32 	%rd27, %r57, 4;
	add.s64 	%rd28, %rd1, %rd27;
	ld.global.f32 	%f41, [%rd28];
	fma.rn.f32 	%f42, %f40, %f41, %f66;
	ld.global.f32 	%f43, [%rd26+4];
	add.s32 	%r58, %r57, %r44;
	mul.wide.u32 	%rd29, %r58, 4;
	add.s64 	%rd30, %rd1, %rd29;
	ld.global.f32 	%f44, [%rd30];
	fma.rn.f32 	%f45, %f43, %f44, %f42;
	ld.global.f32 	%f46, [%rd26+8];
	add.s32 	%r59, %r58, %r44;
	mul.wide.u32 	%rd31, %r59, 4;
	add.s64 	%rd32, %rd1, %rd31;
	ld.global.f32 	%f47, [%rd32];
	fma.rn.f32 	%f48, %f46, %f47, %f45;
	ld.global.f32 	%f49, [%rd26+12];
	add.s32 	%r60, %r59, %r44;
	mul.wide.u32 	%rd33, %r60, 4;
	add.s64 	%rd34, %rd1, %rd33;
	ld.global.f32 	%f50, [%rd34];
	fma.rn.f32 	%f66, %f49, %f50, %f48;
	add.s32 	%r79, %r79, 4;
$L__BB6_7:
	setp.eq.s32 	%p6, %r38, 0;
	@%p6 bra 	$L__BB6_12;
	setp.eq.s32 	%p7, %r38, 1;
	@%p7 bra 	$L__BB6_10;
	add.s32 	%r61, %r79, %r5;
	mul.wide.s32 	%rd35, %r61, 4;
	add.s64 	%rd36, %rd2, %rd35;
	ld.global.f32 	%f52, [%rd36];
	mad.lo.s32 	%r62, %r79, %r44, %r50;
	mul.wide.u32 	%rd37, %r62, 4;
	add.s64 	%rd38, %rd1, %rd37;
	ld.global.f32 	%f53, [%rd38];
	fma.rn.f32 	%f54, %f52, %f53, %f66;
	ld.global.f32 	%f55, [%rd36+4];
	add.s32 	%r63, %r62, %r44;
	mul.wide.u32 	%rd39, %r63, 4;
	add.s64 	%rd40, %rd1, %rd39;
	ld.global.f32 	%f56, [%rd40];
	fma.rn.f32 	%f66, %f55, %f56, %f54;
	add.s32 	%r79, %r79, 2;
$L__BB6_10:
	and.b32  	%r64, %r44, 1;
	setp.eq.b32 	%p8, %r64, 1;
	not.pred 	%p9, %p8;
	@%p9 bra 	$L__BB6_12;
	add.s32 	%r65, %r79, %r5;
	mul.wide.s32 	%rd41, %r65, 4;
	add.s64 	%rd42, %rd2, %rd41;
	ld.global.f32 	%f57, [%rd42];
	mad.lo.s32 	%r66, %r79, %r44, %r50;
	mul.wide.u32 	%rd43, %r66, 4;
	add.s64 	%rd44, %rd1, %rd43;
	ld.global.f32 	%f58, [%rd44];
	fma.rn.f32 	%f66, %f57, %f58, %f66;
$L__BB6_12:
	add.s32 	%r67, %r5, %r50;
	cvta.to.global.u64 	%rd45, %rd4;
	mul.wide.s32 	%rd46, %r67, 4;
	add.s64 	%rd47, %rd45, %rd46;
	st.global.f32 	[%rd47], %f66;
$L__BB6_13:
	ret;

}
	// .globl	_Z8SpMV_ELLiPfPjiS_S_
.visible .entry _Z8SpMV_ELLiPfPjiS_S_(
	.param .u32 _Z8SpMV_ELLiPfPjiS_S__param_0,
	.param .u64 .ptr .align 1 _Z8SpMV_ELLiPfPjiS_S__param_1,
	.param .u64 .ptr .align 1 _Z8SpMV_ELLiPfPjiS_S__param_2,
	.param .u32 _Z8SpMV_ELLiPfPjiS_S__param_3,
	.param .u64 .ptr .align 1 _Z8SpMV_ELLiPfPjiS_S__param_4,
	.param .u64 .ptr .align 1 _Z8SpMV_ELLiPfPjiS_S__param_5
)
{
	.reg .pred 	%p<11>;
	.reg .b32 	%r<46>;
	.reg .b32 	%f<68>;
	.reg .b64 	%rd<78>;

	ld.param.u32 	%r16, [_Z8SpMV_ELLiPfPjiS_S__param_0];
	ld.param.u64 	%rd5, [_Z8SpMV_ELLiPfPjiS_S__param_1];
	ld.param.u64 	%rd6, [_Z8SpMV_ELLiPfPjiS_S__param_2];
	ld.param.u32 	%r17, [_Z8SpMV_ELLiPfPjiS_S__param_3];
	ld.param.u64 	%rd7, [_Z8SpMV_ELLiPfPjiS_S__param_4];
	ld.param.u64 	%rd4, [_Z8SpMV_ELLiPfPjiS_S__param_5];
	cvta.to.global.u64 	%rd1, %rd7;
	cvta.to.global.u64 	%rd2, %rd6;
	cvta.to.global.u64 	%rd3, %rd5;
	mov.u32 	%r18, %ctaid.x;
	mov.u32 	%r19, %ntid.x;
	mov.u32 	%r20, %tid.x;
	mad.lo.s32 	%r1, %r18, %r19, %r20;
	setp.ge.s32 	%p1, %r1, %r16;
	@%p1 bra 	$L__BB7_14;
	setp.lt.s32 	%p2, %r17, 1;
	mov.f32 	%f67, 0f00000000;
	@%p2 bra 	$L__BB7_13;
	and.b32  	%r2, %r17, 7;
	setp.lt.u32 	%p3, %r17, 8;
	mov.f32 	%f67, 0f00000000;
	mov.b32 	%r44, 0;
	@%p3 bra 	$L__BB7_5;
	and.b32  	%r44, %r17, 2147483640;
	neg.s32 	%r42, %r44;
	shl.b32 	%r5, %r16, 3;
	mov.f32 	%f67, 0f00000000;
	mul.wide.s32 	%rd13, %r16, 4;
	mov.u32 	%r41, %r1;
$L__BB7_4:
	.pragma "nounroll";
	mul.wide.s32 	%rd8, %r41, 4;
	add.s64 	%rd9, %rd3, %rd8;
	ld.global.f32 	%f17, [%rd9];
	add.s64 	%rd10, %rd2, %rd8;
	ld.global.u32 	%r22, [%rd10];
	mul.wide.u32 	%rd11, %r22, 4;
	add.s64 	%rd12, %rd1, %rd11;
	ld.global.f32 	%f18, [%rd12];
	fma.rn.f32 	%f19, %f17, %f18, %f67;
	add.s64 	%rd14, %rd9, %rd13;
	ld.global.f32 	%f20, [%rd14];
	add.s64 	%rd15, %rd10, %rd13;
	ld.global.u32 	%r23, [%rd15];
	mul.wide.u32 	%rd16, %r23, 4;
	add.s64 	%rd17, %rd1, %rd16;
	ld.global.f32 	%f21, [%rd17];
	fma.rn.f32 	%f22, %f20, %f21, %f19;
	add.s64 	%rd18, %rd14, %rd13;
	ld.global.f32 	%f23, [%rd18];
	add.s64 	%rd19, %rd15, %rd13;
	ld.global.u32 	%r24, [%rd19];
	mul.wide.u32 	%rd20, %r24, 4;
	add.s64 	%rd21, %rd1, %rd20;
	ld.global.f32 	%f24, [%rd21];
	fma.rn.f32 	%f25, %f23, %f24, %f22;
	add.s64 	%rd22, %rd18, %rd13;
	ld.global.f32 	%f26, [%rd22];
	add.s64 	%rd23, %rd19, %rd13;
	ld.global.u32 	%r25, [%rd23];
	mul.wide.u32 	%rd24, %r25, 4;
	add.s64 	%rd25, %rd1, %rd24;
	ld.global.f32 	%f27, [%rd25];
	fma.rn.f32 	%f28, %f26, %f27, %f25;
	add.s64 	%rd26, %rd22, %rd13;
	ld.global.f32 	%f29, [%rd26];
	add.s64 	%rd27, %rd23, %rd13;
	ld.global.u32 	%r26, [%rd27];
	mul.wide.u32 	%rd28, %r26, 4;
	add.s64 	%rd29, %rd1, %rd28;
	ld.global.f32 	%f30, [%rd29];
	fma.rn.f32 	%f31, %f29, %f30, %f28;
	add.s64 	%rd30, %rd26, %rd13;
	ld.global.f32 	%f32, [%rd30];
	add.s64 	%rd31, %rd27, %rd13;
	ld.global.u32 	%r27, [%rd31];
	mul.wide.u32 	%rd32, %r27, 4;
	add.s64 	%rd33, %rd1, %rd32;
	ld.global.f32 	%f33, [%rd33];
	fma.rn.f32 	%f34, %f32, %f33, %f31;
	add.s64 	%rd34, %rd30, %rd13;
	ld.global.f32 	%f35, [%rd34];
	add.s64 	%rd35, %rd31, %rd13;
	ld.global.u32 	%r28, [%rd35];
	mul.wide.u32 	%rd36, %r28, 4;
	add.s64 	%rd37, %rd1, %rd36;
	ld.global.f32 	%f36, [%rd37];
	fma.rn.f32 	%f37, %f35, %f36, %f34;
	add.s64 	%rd38, %rd34, %rd13;
	ld.global.f32 	%f38, [%rd38];
	add.s64 	%rd39, %rd35, %rd13;
	ld.global.u32 	%r29, [%rd39];
	mul.wide.u32 	%rd40, %r29, 4;
	add.s64 	%rd41, %rd1, %rd40;
	ld.global.f32 	%f39, [%rd41];
	fma.rn.f32 	%f67, %f38, %f39, %f37;
	add.s32 	%r42, %r42, 8;
	add.s32 	%r41, %r41, %r5;
	setp.ne.s32 	%p4, %r42, 0;
	@%p4 bra 	$L__BB7_4;
$L__BB7_5:
	setp.eq.s32 	%p5, %r2, 0;
	@%p5 bra 	$L__BB7_13;
	and.b32  	%r11, %r17, 3;
	setp.lt.u32 	%p6, %r2, 4;
	@%p6 bra 	$L__BB7_8;
	mad.lo.s32 	%r30, %r44, %r16, %r1;
	mul.wide.s32 	%rd42, %r30, 4;
	add.s64 	%rd43, %rd3, %rd42;
	ld.global.f32 	%f41, [%rd43];
	add.s64 	%rd44, %rd2, %rd42;
	ld.global.u32 	%r31, [%rd44];
	mul.wide.u32 	%rd45, %r31, 4;
	add.s64 	%rd46, %rd1, %rd45;
	ld.global.f32 	%f42, [%rd46];
	fma.rn.f32 	%f43, %f41, %f42, %f67;
	mul.wide.s32 	%rd47, %r16, 4;
	add.s64 	%rd48, %rd43, %rd47;
	ld.global.f32 	%f44, [%rd48];
	add.s64 	%rd49, %rd44, %rd47;
	ld.global.u32 	%r32, [%rd49];
	mul.wide.u32 	%rd50, %r32, 4;
	add.s64 	%rd51, %rd1, %rd50;
	ld.global.f32 	%f45, [%rd51];
	fma.rn.f32 	%f46, %f44, %f45, %f43;
	add.s64 	%rd52, %rd48, %rd47;
	ld.global.f32 	%f47, [%rd52];
	add.s64 	%rd53, %rd49, %rd47;
	ld.global.u32 	%r33, [%rd53];
	mul.wide.u32 	%rd54, %r33, 4;
	add.s64 	%rd55, %rd1, %rd54;
	ld.global.f32 	%f48, [%rd55];
	fma.rn.f32 	%f49, %f47, %f48, %f46;
	add.s64 	%rd56, %rd52, %rd47;
	ld.global.f32 	%f50, [%rd56];
	add.s64 	%rd57, %rd53, %rd47;
	ld.global.u32 	%r34, [%rd57];
	mul.wide.u32 	%rd58, %r34, 4;
	add.s64 	%rd59, %rd1, %rd58;
	ld.global.f32 	%f51, [%rd59];
	fma.rn.f32 	%f67, %f50, %f51, %f49;
	add.s32 	%r44, %r44, 4;
$L__BB7_8:
	setp.eq.s32 	%p7, %r11, 0;
	@%p7 bra 	$L__BB7_13;
	setp.eq.s32 	%p8, %r11, 1;
	@%p8 bra 	$L__BB7_11;
	mad.lo.s32 	%r35, %r44, %r16, %r1;
	mul.wide.s32 	%rd60, %r35, 4;
	add.s64 	%rd61, %rd3, %rd60;
	ld.global.f32 	%f53, [%rd61];
	add.s64 	%rd62, %rd2, %rd60;
	ld.global.u32 	%r36, [%rd62];
	mul.wide.u32 	%rd63, %r36, 4;
	add.s64 	%rd64, %rd1, %rd63;
	ld.global.f32 	%f54, [%rd64];
	fma.rn.f32 	%f55, %f53, %f54, %f67;
	mul.wide.s32 	%rd65, %r16, 4;
	add.s64 	%rd66, %rd61, %rd65;
	ld.global.f32 	%f56, [%rd66];
	add.s64 	%rd67, %rd62, %rd65;
	ld.global.u32 	%r37, [%rd67];
	mul.wide.u32 	%rd68, %r37, 4;
	add.s64 	%rd69, %rd1, %rd68;
	ld.global.f32 	%f57, [%rd69];
	fma.rn.f32 	%f67, %f56, %f57, %f55;
	add.s32 	%r44, %r44, 2;
$L__BB7_11:
	and.b32  	%r38, %r17, 1;
	setp.eq.b32 	%p9, %r38, 1;
	not.pred 	%p10, %p9;
	@%p10 bra 	$L__BB7_13;
	mad.lo.s32 	%r39, %r44, %r16, %r1;
	mul.wide.s32 	%rd70, %r39, 4;
	add.s64 	%rd71, %rd3, %rd70;
	ld.global.f32 	%f58, [%rd71];
	add.s64 	%rd72, %rd2, %rd70;
	ld.global.u32 	%r40, [%rd72];
	mul.wide.u32 	%rd73, %r40, 4;
	add.s64 	%rd74, %rd1, %rd73;
	ld.global.f32 	%f59, [%rd74];
	fma.rn.f32 	%f67, %f58, %f59, %f67;
$L__BB7_13:
	cvta.to.global.u64 	%rd75, %rd4;
	mul.wide.s32 	%rd76, %r1, 4;
	add.s64 	%rd77, %rd75, %rd76;
	st.global.f32 	[%rd77], %f67;
$L__BB7_14:
	ret;

}
	// .globl	_Z8SpMV_CSRiPfPiS0_S_S_
.visible .entry _Z8SpMV_CSRiPfPiS0_S_S_(
	.param .u32 _Z8SpMV_CSRiPfPiS0_S_S__param_0,
	.param .u64 .ptr .align 1 _Z8SpMV_CSRiPfPiS0_S_S__param_1,
	.param .u64 .ptr .align 1 _Z8SpMV_CSRiPfPiS0_S_S__param_2,
	.param .u64 .ptr .align 1 _Z8SpMV_CSRiPfPiS0_S_S__param_3,
	.param .u64 .ptr .align 1 _Z8SpMV_CSRiPfPiS0_S_S__param_4,
	.param .u64 .ptr .align 1 _Z8SpMV_CSRiPfPiS0_S_S__param_5
)
{
	.reg .pred 	%p<11>;
	.reg .b32 	%r<65>;
	.reg .b32 	%f<112>;
	.reg .b64 	%rd<87>;

	ld.param.u32 	%r23, [_Z8SpMV_CSRiPfPiS0_S_S__param_0];
	ld.param.u64 	%rd8, [_Z8SpMV_CSRiPfPiS0_S_S__param_1];
	ld.param.u64 	%rd9, [_Z8SpMV_CSRiPfPiS0_S_S__param_2];
	ld.param.u64 	%rd6, [_Z8SpMV_CSRiPfPiS0_S_S__param_3];
	ld.param.u64 	%rd10, [_Z8SpMV_CSRiPfPiS0_S_S__param_4];
	ld.param.u64 	%rd7, [_Z8SpMV_CSRiPfPiS0_S_S__param_5];
	cvta.to.global.u64 	%rd1, %rd10;
	cvta.to.global.u64 	%rd2, %rd9;
	cvta.to.global.u64 	%rd3, %rd8;
	mov.u32 	%r24, %ctaid.x;
	mov.u32 	%r25, %ntid.x;
	mov.u32 	%r26, %tid.x;
	mad.lo.s32 	%r1, %r24, %r25, %r26;
	setp.ge.s32 	%p1, %r1, %r23;
	@%p1 bra 	$L__BB8_15;
	cvta.to.global.u64 	%rd11, %rd6;
	mul.wide.s32 	%rd12, %r1, 4;
	add.s64 	%rd13, %rd11, %rd12;
	ld.global.u32 	%r60, [%rd13];
	ld.global.u32 	%r3, [%rd13+4];
	setp.ge.s32 	%p2, %r60, %r3;
	mov.f32 	%f111, 0f00000000;
	@%p2 bra 	$L__BB8_14;
	sub.s32 	%r4, %r3, %r60;
	and.b32  	%r5, %r4, 15;
	sub.s32 	%r27, %r60, %r3;
	setp.gt.u32 	%p3, %r27, -16;
	mov.f32 	%f111, 0f00000000;
	@%p3 bra 	$L__BB8_5;
	and.b32  	%r28, %r4, -16;
	neg.s32 	%r58, %r28;
	add.s64 	%rd4, %rd3, 32;
	add.s64 	%rd5, %rd2, 32;
	mov.f32 	%f111, 0f00000000;
$L__BB8_4:
	.pragma "nounroll";
	mul.wide.s32 	%rd14, %r60, 4;
	add.s64 	%rd15, %rd4, %rd14;
	add.s64 	%rd16, %rd5, %rd14;
	ld.global.f32 	%f18, [%rd15+-32];
	ld.global.u32 	%r29, [%rd16+-32];
	mul.wide.s32 	%rd17, %r29, 4;
	add.s64 	%rd18, %rd1, %rd17;
	ld.global.f32 	%f19, [%rd18];
	fma.rn.f32 	%f20, %f18, %f19, %f111;
	ld.global.f32 	%f21, [%rd15+-28];
	ld.global.u32 	%r30, [%rd16+-28];
	mul.wide.s32 	%rd19, %r30, 4;
	add.s64 	%rd20, %rd1, %rd19;
	ld.global.f32 	%f22, [%rd20];
	fma.rn.f32 	%f23, %f21, %f22, %f20;
	ld.global.f32 	%f24, [%rd15+-24];
	ld.global.u32 	%r31, [%rd16+-24];
	mul.wide.s32 	%rd21, %r31, 4;
	add.s64 	%rd22, %rd1, %rd21;
	ld.global.f32 	%f25, [%rd22];
	fma.rn.f32 	%f26, %f24, %f25, %f23;
	ld.global.f32 	%f27, [%rd15+-20];
	ld.global.u32 	%r32, [%rd16+-20];
	mul.wide.s32 	%rd23, %r32, 4;
	add.s64 	%rd24, %rd1, %rd23;
	ld.global.f32 	%f28, [%rd24];
	fma.rn.f32 	%f29, %f27, %f28, %f26;
	ld.global.f32 	%f30, [%rd15+-16];
	ld.global.u32 	%r33, [%rd16+-16];
	mul.wide.s32 	%rd25, %r33, 4;
	add.s64 	%rd26, %rd1, %rd25;
	ld.global.f32 	%f31, [%rd26];
	fma.rn.f32 	%f32, %f30, %f31, %f29;
	ld.global.f32 	%f33, [%rd15+-12];
	ld.global.u32 	%r34, [%rd16+-12];
	mul.wide.s32 	%rd27, %r34, 4;
	add.s64 	%rd28, %rd1, %rd27;
	ld.global.f32 	%f34, [%rd28];
	fma.rn.f32 	%f35, %f33, %f34, %f32;
	ld.global.f32 	%f36, [%rd15+-8];
	ld.global.u32 	%r35, [%rd16+-8];
	mul.wide.s32 	%rd29, %r35, 4;
	add.s64 	%rd30, %rd1, %rd29;
	ld.global.f32 	%f37, [%rd30];
	fma.rn.f32 	%f38, %f36, %f37, %f35;
	ld.global.f32 	%f39, [%rd15+-4];
	ld.global.u32 	%r36, [%rd16+-4];
	mul.wide.s32 	%rd31, %r36, 4;
	add.s64 	%rd32, %rd1, %rd31;
	ld.global.f32 	%f40, [%rd32];
	fma.rn.f32 	%f41, %f39, %f40, %f38;
	ld.global.f32 	%f42, [%rd15];
	ld.global.u32 	%r37, [%rd16];
	mul.wide.s32 	%rd33, %r37, 4;
	add.s64 	%rd34, %rd1, %rd33;
	ld.global.f32 	%f43, [%rd34];
	fma.rn.f32 	%f44, %f42, %f43, %f41;
	ld.global.f32 	%f45, [%rd15+4];
	ld.global.u32 	%r38, [%rd16+4];
	mul.wide.s32 	%rd35, %r38, 4;
	add.s64 	%rd36, %rd1, %rd35;
	ld.global.f32 	%f46, [%rd36];
	fma.rn.f32 	%f47, %f45, %f46, %f44;
	ld.global.f32 	%f48, [%rd15+8];
	ld.global.u32 	%r39, [%rd16+8];
	mul.wide.s32 	%rd37, %r39, 4;
	add.s64 	%rd38, %rd1, %rd37;
	ld.global.f32 	%f49, [%rd38];
	fma.rn.f32 	%f50, %f48, %f49, %f47;
	ld.global.f32 	%f51, [%rd15+12];
	ld.global.u32 	%r40, [%rd16+12];
	mul.wide.s32 	%rd39, %r40, 4;
	add.s64 	%rd40, %rd1, %rd39;
	ld.global.f32 	%f52, [%rd40];
	fma.rn.f32 	%f53, %f51, %f52, %f50;
	ld.global.f32 	%f54, [%rd15+16];
	ld.global.u32 	%r41, [%rd16+16];
	mul.wide.s32 	%rd41, %r41, 4;
	add.s64 	%rd42, %rd1, %rd41;
	ld.global.f32 	%f55, [%rd42];
	fma.rn.f32 	%f56, %f54, %f55, %f53;
	ld.global.f32 	%f57, [%rd15+20];
	ld.global.u32 	%r42, [%rd16+20];
	mul.wide.s32 	%rd43, %r42, 4;
	add.s64 	%rd44, %rd1, %rd43;
	ld.global.f32 	%f58, [%rd44];
	fma.rn.f32 	%f59, %f57, %f58, %f56;
	ld.global.f32 	%f60, [%rd15+24];
	ld.global.u32 	%r43, [%rd16+24];
	mul.wide.s32 	%rd45, %r43, 4;
	add.s64 	%rd46, %rd1, %rd45;
	ld.global.f32 	%f61, [%rd46];
	fma.rn.f32 	%f62, %f60, %f61, %f59;
	ld.global.f32 	%f63, [%rd15+28];
	ld.global.u32 	%r44, [%rd16+28];
	mul.wide.s32 	%rd47, %r44, 4;
	add.s64 	%rd48, %rd1, %rd47;
	ld.global.f32 	%f64, [%rd48];
	fma.rn.f32 	%f111, %f63, %f64, %f62;
	add.s32 	%r60, %r60, 16;
	add.s32 	%r58, %r58, 16;
	setp.ne.s32 	%p4, %r58, 0;
	@%p4 bra 	$L__BB8_4;
$L__BB8_5:
	setp.eq.s32 	%p5, %r5, 0;
	@%p5 bra 	$L__BB8_14;
	and.b32  	%r12, %r4, 7;
	setp.lt.u32 	%p6, %r5, 8;
	@%p6 bra 	$L__BB8_8;
	mul.wide.s32 	%rd49, %r60, 4;
	add.s64 	%rd50, %rd3, %rd49;
	ld.global.f32 	%f66, [%rd50];
	add.s64 	%rd51, %rd2, %rd49;
	ld.global.u32 	%r45, [%rd51];
	mul.wide.s32 	%rd52, %r45, 4;
	add.s64 	%rd53, %rd1, %rd52;
	ld.global.f32 	%f67, [%rd53];
	fma.rn.f32 	%f68, %f66, %f67, %f111;
	ld.global.f32 	%f69, [%rd50+4];
	ld.global.u32 	%r46, [%rd51+4];
	mul.wide.s32 	%rd54, %r46, 4;
	add.s64 	%rd55, %rd1, %rd54;
	ld.global.f32 	%f70, [%rd55];
	fma.rn.f32 	%f71, %f69, %f70, %f68;
	ld.global.f32 	%f72, [%rd50+8];
	ld.global.u32 	%r47, [%rd51+8];
	mul.wide.s32 	%rd56, %r47, 4;
	add.s64 	%rd57, %rd1, %rd56;
	ld.global.f32 	%f73, [%rd57];
	fma.rn.f32 	%f74, %f72, %f73, %f71;
	ld.global.f32 	%f75, [%rd50+12];
	ld.global.u32 	%r48, [%rd51+12];
	mul.wide.s32 	%rd58, %r48, 4;
	add.s64 	%rd59, %rd1, %rd58;
	ld.global.f32 	%f76, [%rd59];
	fma.rn.f32 	%f77, %f75, %f76, %f74;
	ld.global.f32 	%f78, [%rd50+16];
	ld.global.u32 	%r49, [%rd51+16];
	mul.wide.s32 	%rd60, %r49, 4;
	add.s64 	%rd61, %rd1, %rd60;
	ld.global.f32 	%f79, [%rd61];
	fma.rn.f32 	%f80, %f78, %f79, %f77;
	ld.global.f32 	%f81, [%rd50+20];
	ld.global.u32 	%r50, [%rd51+20];
	mul.wide.s32 	%rd62, %r50, 4;
	add.s64 	%rd63, %rd1, %rd62;
	ld.global.f32 	%f82, [%rd63];
	fma.rn.f32 	%f83, %f81, %f82, %f80;
	ld.global.f32 	%f84, [%rd50+24];
	ld.global.u32 	%r51, [%rd51+24];
	mul.wide.s32 	%rd64, %r51, 4;
	add.s64 	%rd65, %rd1, %rd64;
	ld.global.f32 	%f85, [%rd65];
	fma.rn.f32 	%f86, %f84, %f85, %f83;
	ld.global.f32 	%f87, [%rd50+28];
	ld.global.u32 	%r52, [%rd51+28];
	mul.wide.s32 	%rd66, %r52, 4;
	add.s64 	%rd67, %rd1, %rd66;
	ld.global.f32 	%f88, [%rd67];
	fma.rn.f32 	%f111, %f87, %f88, %f86;
	add.s32 	%r60, %r60, 8;
$L__BB8_8:
	setp.eq.s32 	%p7, %r12, 0;
	@%p7 bra 	$L__BB8_14;
	and.b32  	%r15, %r4, 3;
	setp.lt.u32 	%p8, %r12, 4;
	@%p8 bra 	$L__BB8_11;
	mul.wide.s32 	%rd68, %r60, 4;
	add.s64 	%rd69, %rd3, %rd68;
	ld.global.f32 	%f90, [%rd69];
	add.s64 	%rd70, %rd2, %rd68;
	ld.global.u32 	%r53, [%rd70];
	mul.wide.s32 	%rd71, %r53, 4;
	add.s64 	%rd72, %rd1, %rd71;
	ld.global.f32 	%f91, [%rd72];
	fma.rn.f32 	%f92, %f90, %f91, %f111;
	ld.global.f32 	%f93, [%rd69+4];
	ld.global.u32 	%r54, [%rd70+4];
	mul.wide.s32 	%rd73, %r54, 4;
	add.s64 	%rd74, %rd1, %rd73;
	ld.global.f32 	%f94, [%rd74];
	fma.rn.f32 	%f95, %f93, %f94, %f92;
	ld.global.f32 	%f96, [%rd69+8];
	ld.global.u32 	%r55, [%rd70+8];
	mul.wide.s32 	%rd75, %r55, 4;
	add.s64 	%rd76, %rd1, %rd75;
	ld.global.f32 	%f97, [%rd76];
	fma.rn.f32 	%f98, %f96, %f97, %f95;
	ld.global.f32 	%f99, [%rd69+12];
	ld.global.u32 	%r56, [%rd70+12];
	mul.wide.s32 	%rd77, %r56, 4;
	add.s64 	%rd78, %rd1, %rd77;
	ld.global.f32 	%f100, [%rd78];
	fma.rn.f32 	%f111, %f99, %f100, %f98;
	add.s32 	%r60, %r60, 4;
$L__BB8_11:
	setp.eq.s32 	%p9, %r15, 0;
	@%p9 bra 	$L__BB8_14;
	neg.s32 	%r63, %r15;
$L__BB8_13:
	.pragma "nounroll";
	mul.wide.s32 	%rd79, %r60, 4;
	add.s64 	%rd80, %rd2, %rd79;
	add.s64 	%rd81, %rd3, %rd79;
	ld.global.f32 	%f101, [%rd81];
	ld.global.u32 	%r57, [%rd80];
	mul.wide.s32 	%rd82, %r57, 4;
	add.s64 	%rd83, %rd1, %rd82;
	ld.global.f32 	%f102, [%rd83];
	fma.rn.f32 	%f111, %f101, %f102, %f111;
	add.s32 	%r60, %r60, 1;
	add.s32 	%r63, %r63, 1;
	setp.ne.s32 	%p10, %r63, 0;
	@%p10 bra 	$L__BB8_13;
$L__BB8_14:
	cvta.to.global.u64 	%rd84, %rd7;
	add.s64 	%rd86, %rd84, %rd12;
	st.global.f32 	[%rd86], %f111;
$L__BB8_15:
	ret;

}


// ===== COMPILED SASS (sm_100) =====

	.target	sm_100

	.elftype	@"ET_EXEC"


//--------------------- .note.nv.tkinfo           --------------------------
	.section	.note.nv.tkinfo,"",@"SHT_NOTE"
	.sectionflags	@"SHF_NOTE_NV_TKINFO"
	.tkinfo
        /*0018*/ 	.word	0x00000002
        /*0030*/ 	.string	""
        /*0030*/ 	.string	"ptxas"
        /*0030*/ 	.string	"Cuda compilation tools, release 13.0, V13.0.88"
        /*0030*/ 	.string	"Build cuda_13.0.r13.0/compiler.36424714_0"
        /*0030*/ 	.string	"-arch sm_100 -m 64 "



//--------------------- .note.nv.cuinfo           --------------------------
	.section	.note.nv.cuinfo,"",@"SHT_NOTE"
	.sectionflags	@"SHF_NOTE_NV_CUINFO"
        /*0018*/ 	.short	0x0002
        /*001a*/ 	.short	0x0064
        /*001c*/ 	.short	0x0082
	.zero		2


//--------------------- .nv.info                  --------------------------
	.section	.nv.info,"",@"SHT_CUDA_INFO"
	.align	4


	//----- nvinfo : EIATTR_REGCOUNT
	.align		4
        /*0000*/ 	.byte	0x04, 0x2f
        /*0002*/ 	.short	(.L_1 - .L_0)
	.align		4
.L_0:
        /*0004*/ 	.word	index@(_Z7vecDiffPKfS0_Pfi)
        /*0008*/ 	.word	0x0000000c


	//----- nvinfo : EIATTR_FRAME_SIZE
	.align		4
.L_1:
        /*000c*/ 	.byte	0x04, 0x11
        /*000e*/ 	.short	(.L_3 - .L_2)
	.align		4
.L_2:
        /*0010*/ 	.word	index@(_Z7vecDiffPKfS0_Pfi)
        /*0014*/ 	.word	0x00000000


	//----- nvinfo : EIATTR_REGCOUNT
	.align		4
.L_3:
        /*0018*/ 	.byte	0x04, 0x2f
        /*001a*/ 	.short	(.L_5 - .L_4)
	.align		4
.L_4:
        /*001c*/ 	.word	index@(_Z6vecDivPKfS0_Pfi)
        /*0020*/ 	.word	0x00000010


	//----- nvinfo : EIATTR_FRAME_SIZE
	.align		4
.L_5:
        /*0024*/ 	.byte	0x04, 0x11
        /*0026*/ 	.short	(.L_7 - .L_6)
	.align		4
.L_6:
        /*0028*/ 	.word	index@($__internal_0_$__cuda_sm3x_div_rn_noftz_f32_slowpath)
        /*002c*/ 	.word	0x00000000


	//----- nvinfo : EIATTR_FRAME_SIZE
	.align		4
.L_7:
        /*0030*/ 	.byte	0x04, 0x11
        /*0032*/ 	.short	(.L_9 - .L_8)
	.align		4
.L_8:
        /*0034*/ 	.word	index@(_Z6vecDivPKfS0_Pfi)
        /*0038*/ 	.word	0x00000000


	//----- nvinfo : EIATTR_REGCOUNT
	.align		4
.L_9:
        /*003c*/ 	.byte	0x04, 0x2f
        /*003e*/ 	.short	(.L_11 - .L_10)
	.align		4
.L_10:
        /*0040*/ 	.word	index@(_Z6vecDotPKfS0_Pfi)
        /*0044*/ 	.word	0x0000000c


	//----- nvinfo : EIATTR_FRAME_SIZE
	.align		4
.L_11:
        /*0048*/ 	.byte	0x04, 0x11
        /*004a*/ 	.short	(.L_13 - .L_12)
	.align		4
.L_12:
        /*004c*/ 	.word	index@(_Z6vecDotPKfS0_Pfi)
        /*0050*/ 	.word	0x00000000


	//----- nvinfo : EIATTR_REGCOUNT
	.align		4
.L_13:
        /*0054*/ 	.byte	0x04, 0x2f
        /*0056*/ 	.short	(.L_15 - .L_14)
	.align		4
.L_14:
        /*0058*/ 	.word	index@(_Z14matrixVecMultiPKfS0_Pfi)
        /*005c*/ 	.word	0x0000001e


	//----- nvinfo : EIATTR_FRAME_SIZE
	.align		4
.L_15:
        /*0060*/ 	.byte	0x04, 0x11
        /*0062*/ 	.short	(.L_17 - .L_16)
	.align		4
.L_16:
        /*0064*/ 	.word	index@(_Z14matrixVecMultiPKfS0_Pfi)
        /*0068*/ 	.word	0x00000000


	//----- nvinfo : EIATTR_REGCOUNT
	.align		4
.L_17:
        /*006c*/ 	.byte	0x04, 0x2f
        /*006e*/ 	.short	(.L_19 - .L_18)
	.align		4
.L_18:
        /*0070*/ 	.word	index@(_Z14vecMatrixMultiPKfS0_Pfi)
        /*0074*/ 	.word	0x00000020


	//----- nvinfo : EIATTR_FRAME_SIZE
	.align		4
.L_19:
        /*0078*/ 	.byte	0x04, 0x11
        /*007a*/ 	.short	(.L_21 - .L_20)
	.align		4
.L_20:
        /*007c*/ 	.word	index@(_Z14vecMatrixMultiPKfS0_Pfi)
        /*0080*/ 	.word	0x00000000


	//----- nvinfo : EIATTR_REGCOUNT
	.align		4
.L_21:
        /*0084*/ 	.byte	0x04, 0x2f
        /*0086*/ 	.short	(.L_23 - .L_22)
	.align		4
.L_22:
        /*0088*/ 	.word	index@(_Z17vecMatrixMulti_cBPKiPKfS2_Pfi)
        /*008c*/ 	.word	0x00000020


	//----- nvinfo : EIATTR_FRAME_SIZE
	.align		4
.L_23:
        /*0090*/ 	.byte	0x04, 0x11
        /*0092*/ 	.short	(.L_25 - .L_24)
	.align		4
.L_24:
        /*0094*/ 	.word	index@(_Z17vecMatrixMulti_cBPKiPKfS2_Pfi)
        /*0098*/ 	.word	0x00000000


	//----- nvinfo : EIATTR_REGCOUNT
	.align		4
.L_25:
        /*009c*/ 	.byte	0x04, 0x2f
        /*009e*/ 	.short	(.L_27 - .L_26)
	.align		4
.L_26:
        /*00a0*/ 	.word	index@(_Z11matrixMultiPKfS0_Pfi)
        /*00a4*/ 	.word	0x00000020


	//----- nvinfo : EIATTR_FRAME_SIZE
	.align		4
.L_27:
        /*00a8*/ 	.byte	0x04, 0x11
        /*00aa*/ 	.short	(.L_29 - .L_28)
	.align		4
.L_28:
        /*00ac*/ 	.word	index@(_Z11matrixMultiPKfS0_Pfi)
        /*00b0*/ 	.word	0x00000000


	//----- nvinfo : EIATTR_REGCOUNT
	.align		4
.L_29:
        /*00b4*/ 	.byte	0x04, 0x2f
        /*00b6*/ 	.short	(.L_31 - .L_30)
	.align		4
.L_30:
        /*00b8*/ 	.word	index@(_Z8SpMV_ELLiPfPjiS_S_)
        /*00bc*/ 	.word	0x00000022


	//----- nvinfo : EIATTR_FRAME_SIZE
	.align		4
.L_31:
        /*00c0*/ 	.byte	0x04, 0x11
        /*00c2*/ 	.short	(.L_33 - .L_32)
	.align		4
.L_32:
        /*00c4*/ 	.word	index@(_Z8SpMV_ELLiPfPjiS_S_)
        /*00c8*/ 	.word	0x00000000


	//----- nvinfo : EIATTR_REGCOUNT
	.align		4
.L_33:
        /*00cc*/ 	.byte	0x04, 0x2f
        /*00ce*/ 	.short	(.L_35 - .L_34)
	.align		4
.L_34:
        /*00d0*/ 	.word	index@(_Z8SpMV_CSRiPfPiS0_S_S_)
        /*00d4*/ 	.word	0x00000020


	//----- nvinfo : EIATTR_FRAME_SIZE
	.align		4
.L_35:
        /*00d8*/ 	.byte	0x04, 0x11
        /*00da*/ 	.short	(.L_37 - .L_36)
	.align		4
.L_36:
        /*00dc*/ 	.word	index@(_Z8SpMV_CSRiPfPiS0_S_S_)
        /*00e0*/ 	.word	0x00000000


	//----- nvinfo : EIATTR_MIN_STACK_SIZE
	.align		4
.L_37:
        /*00e4*/ 	.byte	0x04, 0x12
        /*00e6*/ 	.short	(.L_39 - .L_38)
	.align		4
.L_38:
        /*00e8*/ 	.word	index@(_Z8SpMV_CSRiPfPiS0_S_S_)
        /*00ec*/ 	.word	0x00000000


	//----- nvinfo : EIATTR_MIN_STACK_SIZE
	.align		4
.L_39:
        /*00f0*/ 	.byte	0x04, 0x12
        /*00f2*/ 	.short	(.L_41 - .L_40)
	.align		4
.L_40:
        /*00f4*/ 	.word	index@(_Z8SpMV_ELLiPfPjiS_S_)
        /*00f8*/ 	.word	0x00000000


	//----- nvinfo : EIATTR_MIN_STACK_SIZE
	.align		4
.L_41:
        /*00fc*/ 	.byte	0x04, 0x12
        /*00fe*/ 	.short	(.L_43 - .L_42)
	.align		4
.L_42:
        /*0100*/ 	.word	index@(_Z11matrixMultiPKfS0_Pfi)
        /*0104*/ 	.word	0x00000000


	//----- nvinfo : EIATTR_MIN_STACK_SIZE
	.align		4
.L_43:
        /*0108*/ 	.byte	0x04, 0x12
        /*010a*/ 	.short	(.L_45 - .L_44)
	.align		4
.L_44:
        /*010c*/ 	.word	index@(_Z17vecMatrixMulti_cBPKiPKfS2_Pfi)
        /*0110*/ 	.word	0x00000000


	//----- nvinfo : EIATTR_MIN_STACK_SIZE
	.align		4
.L_45:
        /*0114*/ 	.byte	0x04, 0x12
        /*0116*/ 	.short	(.L_47 - .L_46)
	.align		4
.L_46:
        /*0118*/ 	.word	index@(_Z14vecMatrixMultiPKfS0_Pfi)
        /*011c*/ 	.word	0x00000000


	//----- nvinfo : EIATTR_MIN_STACK_SIZE
	.align		4
.L_47:
        /*0120*/ 	.byte	0x04, 0x12
        /*0122*/ 	.short	(.L_49 - .L_48)
	.align		4
.L_48:
        /*0124*/ 	.word	index@(_Z14matrixVecMultiPKfS0_Pfi)
        /*0128*/ 	.word	0x00000000


	//----- nvinfo : EIATTR_MIN_STACK_SIZE
	.align		4
.L_49:
        /*012c*/ 	.byte	0x04, 0x12
        /*012e*/ 	.short	(.L_51 - .L_50)
	.align		4
.L_50:
        /*0130*/ 	.word	index@(_Z6vecDotPKfS0_Pfi)
        /*0134*/ 	.word	0x00000000


	//----- nvinfo : EIATTR_MIN_STACK_SIZE
	.align		4
.L_51:
        /*0138*/ 	.byte	0x04, 0x12
        /*013a*/ 	.short	(.L_53 - .L_52)
	.align		4
.L_52:
        /*013c*/ 	.word	index@(_Z6vecDivPKfS0_Pfi)
        /*0140*/ 	.word	0x00000000


	//----- nvinfo : EIATTR_MIN_STACK_SIZE
	.align		4
.L_53:
        /*0144*/ 	.byte	0x04, 0x12
        /*0146*/ 	.short	(.L_55 - .L_54)
	.align		4
.L_54:
        /*0148*/ 	.word	index@(_Z7vecDiffPKfS0_Pfi)
        /*014c*/ 	.word	0x00000000
.L_55:


//--------------------- .nv.compat                --------------------------
	.section	.nv.compat,"",@"SHT_CUDA_COMPAT_INFO"
	.align	4
        /*0000*/ 	.byte	0x02, 0x09, 0x00, 0x00, 0x02, 0x02, 0x01, 0x00, 0x02, 0x05, 0x05, 0x00, 0x03, 0x07, 0x01, 0x01
        /*0010*/ 	.byte	0x02, 0x03, 0x00, 0x00, 0x02, 0x06, 0x01, 0x00, 0x04, 0x0b, 0x08, 0x00, 0x01, 0x00, 0x00, 0x00
        /*0020*/ 	.byte	0x00, 0x00, 0x00, 0x00


//--------------------- .nv.info._Z8SpMV_CSRiPfPiS0_S_S_ --------------------------
	.section	.nv.info._Z8SpMV_CSRiPfPiS0_S_S_,"",@"SHT_CUDA_INFO"
	.sectionflags	@""
	.align	4


	//----- nvinfo : EIATTR_CUDA_API_VERSION
	.align		4
        /*0000*/ 	.byte	0x04, 0x37
        /*0002*/ 	.short	(.L_57 - .L_56)
.L_56:
        /*0004*/ 	.word	0x00000082


	//----- nvinfo : EIATTR_KPARAM_INFO
	.align		4
.L_57:
        /*0008*/ 	.byte	0x04, 0x17
        /*000a*/ 	.short	(.L_59 - .L_58)
.L_58:
        /*000c*/ 	.word	0x00000000
        /*0010*/ 	.short	0x0005
        /*0012*/ 	.short	0x0028
        /*0014*/ 	.byte	0x00, 0xf5, 0x21, 0x00


	//----- nvinfo : EIATTR_KPARAM_INFO
	.align		4
.L_59:
        /*0018*/ 	.byte	0x04, 0x17
        /*001a*/ 	.short	(.L_61 - .L_60)
.L_60:
        /*001c*/ 	.word	0x00000000
        /*0020*/ 	.short	0x0004
        /*0022*/ 	.short	0x0020
        /*0024*/ 	.byte	0x00, 0xf5, 0x21, 0x00


	//----- nvinfo : EIATTR_KPARAM_INFO
	.align		4
.L_61:
        /*0028*/ 	.byte	0x04, 0x17
        /*002a*/ 	.short	(.L_63 - .L_62)
.L_62:
        /*002c*/ 	.word	0x00000000
        /*0030*/ 	.short	0x0003
        /*0032*/ 	.short	0x0018
        /*0034*/ 	.byte	0x00, 0xf5, 0x21, 0x00


	//----- nvinfo : EIATTR_KPARAM_INFO
	.align		4
.L_63:
        /*0038*/ 	.byte	0x04, 0x17
        /*003a*/ 	.short	(.L_65 - .L_64)
.L_64:
        /*003c*/ 	.word	0x00000000
        /*0040*/ 	.short	0x0002
        /*0042*/ 	.short	0x0010
        /*0044*/ 	.byte	0x00, 0xf5, 0x21, 0x00


	//----- nvinfo : EIATTR_KPARAM_INFO
	.align		4
.L_65:
        /*0048*/ 	.byte	0x04, 0x17
        /*004a*/ 	.short	(.L_67 - .L_66)
.L_66:
        /*004c*/ 	.word	0x00000000
        /*0050*/ 	.short	0x0001
        /*0052*/ 	.short	0x0008
        /*0054*/ 	.byte	0x00, 0xf5, 0x21, 0x00


	//----- nvinfo : EIATTR_KPARAM_INFO
	.align		4
.L_67:
        /*0058*/ 	.byte	0x04, 0x17
        /*005a*/ 	.short	(.L_69 - .L_68)
.L_68:
        /*005c*/ 	.word	0x00000000
        /*0060*/ 	.short	0x0000
        /*0062*/ 	.short	0x0000
        /*0064*/ 	.byte	0x00, 0xf0, 0x11, 0x00


	//----- nvinfo : EIATTR_SPARSE_MMA_MASK
	.align		4
.L_69:
        /*0068*/ 	.byte	0x03, 0x50
        /*006a*/ 	.short	0x0000


	//----- nvinfo : EIATTR_MAXREG_COUNT
	.align		4
        /*006c*/ 	.byte	0x03, 0x1b
        /*006e*/ 	.short	0x00ff


	//----- nvinfo : EIATTR_MERCURY_ISA_VERSION
	.align		4
        /*0070*/ 	.byte	0x03, 0x5f
        /*0072*/ 	.short	0x0101


	//----- nvinfo : EIATTR_VRC_CTA_INIT_COUNT
	.align		4
        /*0074*/ 	.byte	0x02, 0x4a
	.zero		1
	.zero		1


	//----- nvinfo : EIATTR_EXIT_INSTR_OFFSETS
	.align		4
        /*0078*/ 	.byte	0x04, 0x1c
        /*007a*/ 	.short	(.L_71 - .L_70)


	//   ....[0]....
.L_70:
        /*007c*/ 	.word	0x00000070


	//   ....[1]....
        /*0080*/ 	.word	0x00000e50


	//----- nvinfo : EIATTR_CRS_STACK_SIZE
	.align		4
.L_71:
        /*0084*/ 	.byte	0x04, 0x1e
        /*0086*/ 	.short	(.L_73 - .L_72)
.L_72:
        /*0088*/ 	.word	0x00000000


	//----- nvinfo : EIATTR_CBANK_PARAM_SIZE
	.align		4
.L_73:
        /*008c*/ 	.byte	0x03, 0x19
        /*008e*/ 	.short	0x0030


	//----- nvinfo : EIATTR_PARAM_CBANK
	.align		4
        /*0090*/ 	.byte	0x04, 0x0a
        /*0092*/ 	.short	(.L_75 - .L_74)
	.align		4
.L_74:
        /*0094*/ 	.word	index@(.nv.constant0._Z8SpMV_CSRiPfPiS0_S_S_)
        /*0098*/ 	.short	0x0380
        /*009a*/ 	.short	0x0030


	//----- nvinfo : EIATTR_SW_WAR
	.align		4
.L_75:
        /*009c*/ 	.byte	0x04, 0x36
        /*009e*/ 	.short	(.L_77 - .L_76)
.L_76:
        /*00a0*/ 	.word	0x00000008
.L_77:


//--------------------- .nv.info._Z8SpMV_ELLiPfPjiS_S_ --------------------------
	.section	.nv.info._Z8SpMV_ELLiPfPjiS_S_,"",@"SHT_CUDA_INFO"
	.sectionflags	@""
	.align	4


	//----- nvinfo : EIATTR_CUDA_API_VERSION
	.align		4
        /*0000*/ 	.byte	0x04, 0x37
        /*0002*/ 	.short	(.L_79 - .L_78)
.L_78:
        /*0004*/ 	.word	0x00000082


	//----- nvinfo : EIATTR_KPARAM_INFO
	.align		4
.L_79:
        /*0008*/ 	.byte	0x04, 0x17
        /*000a*/ 	.short	(.L_81 - .L_80)
.L_80:
        /*000c*/ 	.word	0x00000000
        /*0010*/ 	.short	0x0005
        /*0012*/ 	.short	0x0028
        /*0014*/ 	.byte	0x00, 0xf5, 0x21, 0x00


	//----- nvinfo : EIATTR_KPARAM_INFO
	.align		4
.L_81:
        /*0018*/ 	.byte	0x04, 0x17
        /*001a*/ 	.short	(.L_83 - .L_82)
.L_82:
        /*001c*/ 	.word	0x00000000
        /*0020*/ 	.short	0x0004
        /*0022*/ 	.short	0x0020
        /*0024*/ 	.byte	0x00, 0xf5, 0x21, 0x00


	//----- nvinfo : EIATTR_KPARAM_INFO
	.align		4
.L_83:
        /*0028*/ 	.byte	0x04, 0x17
        /*002a*/ 	.short	(.L_85 - .L_84)
.L_84:
        /*002c*/ 	.word	0x00000000
        /*0030*/ 	.short	0x0003
        /*0032*/ 	.short	0x0018
        /*0034*/ 	.byte	0x00, 0xf0, 0x11, 0x00


	//----- nvinfo : EIATTR_KPARAM_INFO
	.align		4
.L_85:
        /*0038*/ 	.byte	0x04, 0x17
        /*003a*/ 	.short	(.L_87 - .L_86)
.L_86:
        /*003c*/ 	.word	0x00000000
        /*0040*/ 	.short	0x0002
        /*0042*/ 	.short	0x0010
        /*0044*/ 	.byte	0x00, 0xf5, 0x21, 0x00


	//----- nvinfo : EIATTR_KPARAM_INFO
	.align		4
.L_87:
        /*0048*/ 	.byte	0x04, 0x17
        /*004a*/ 	.short	(.L_89 - .L_88)
.L_88:
        /*004c*/ 	.word	0x00000000
        /*0050*/ 	.short	0x0001
        /*0052*/ 	.short	0x0008
        /*0054*/ 	.byte	0x00, 0xf5, 0x21, 0x00


	//----- nvinfo : EIATTR_KPARAM_INFO
	.align		4
.L_89:
        /*0058*/ 	.byte	0x04, 0x17
        /*005a*/ 	.short	(.L_91 - .L_90)
.L_90:
        /*005c*/ 	.word	0x00000000
        /*0060*/ 	.short	0x0000
        /*0062*/ 	.short	0x0000
        /*0064*/ 	.byte	0x00, 0xf0, 0x11, 0x00


	//----- nvinfo : EIATTR_SPARSE_MMA_MASK
	.align		4
.L_91:
        /*0068*/ 	.byte	0x03, 0x50
        /*006a*/ 	.short	0x0000


	//----- nvinfo : EIATTR_MAXREG_COUNT
	.align		4
        /*006c*/ 	.byte	0x03, 0x1b
        /*006e*/ 	.short	0x00ff


	//----- nvinfo : EIATTR_MERCURY_ISA_VERSION
	.align		4
        /*0070*/ 	.byte	0x03, 0x5f
        /*0072*/ 	.short	0x0101


	//----- nvinfo : EIATTR_VRC_CTA_INIT_COUNT
	.align		4
        /*0074*/ 	.byte	0x02, 0x4a
	.zero		1
	.zero		1


	//----- nvinfo : EIATTR_EXIT_INSTR_OFFSETS
	.align		4
        /*0078*/ 	.byte	0x04, 0x1c
        /*007a*/ 	.short	(.L_93 - .L_92)


	//   ....[0]....
.L_92:
        /*007c*/ 	.word	0x00000070


	//   ....[1]....
        /*0080*/ 	.word	0x00000a10


	//----- nvinfo : EIATTR_CBANK_PARAM_SIZE
	.align		4
.L_93:
        /*0084*/ 	.byte	0x03, 0x19
        /*0086*/ 	.short	0x0030


	//----- nvinfo : EIATTR_PARAM_CBANK
	.align		4
        /*0088*/ 	.byte	0x04, 0x0a
        /*008a*/ 	.short	(.L_95 - .L_94)
	.align		4
.L_94:
        /*008c*/ 	.word	index@(.nv.constant0._Z8SpMV_ELLiPfPjiS_S_)
        /*0090*/ 	.short	0x0380
        /*0092*/ 	.short	0x0030


	//----- nvinfo : EIATTR_SW_WAR
	.align		4
.L_95:
        /*0094*/ 	.byte	0x04, 0x36
        /*0096*/ 	.short	(.L_97 - .L_96)
.L_96:
        /*0098*/ 	.word	0x00000008
.L_97:


//--------------------- .nv.info._Z11matrixMultiPKfS0_Pfi --------------------------
	.section	.nv.info._Z11matrixMultiPKfS0_Pfi,"",@"SHT_CUDA_INFO"
	.sectionflags	@""
	.align	4


	//----- nvinfo : EIATTR_CUDA_API_VERSION
	.align		4
        /*0000*/ 	.byte	0x04, 0x37
        /*0002*/ 	.short	(.L_99 - .L_98)
.L_98:
        /*0004*/ 	.word	0x00000082


	//----- nvinfo : EIATTR_KPARAM_INFO
	.align		4
.L_99:
        /*0008*/ 	.byte	0x04, 0x17
        /*000a*/ 	.short	(.L_101 - .L_100)
.L_100:
        /*000c*/ 	.word	0x00000000
        /*0010*/ 	.short	0x0003
        /*0012*/ 	.short	0x0018
        /*0014*/ 	.byte	0x00, 0xf0, 0x11, 0x00


	//----- nvinfo : EIATTR_KPARAM_INFO
	.align		4
.L_101:
        /*0018*/ 	.byte	0x04, 0x17
        /*001a*/ 	.short	(.L_103 - .L_102)
.L_102:
        /*001c*/ 	.word	0x00000000
        /*0020*/ 	.short	0x0002
        /*0022*/ 	.short	0x0010
        /*0024*/ 	.byte	0x00, 0xf5, 0x21, 0x00


	//----- nvinfo : EIATTR_KPARAM_INFO
	.align		4
.L_103:
        /*0028*/ 	.byte	0x04, 0x17
        /*002a*/ 	.short	(.L_105 - .L_104)
.L_104:
        /*002c*/ 	.word	0x00000000
        /*0030*/ 	.short	0x0001
        /*0032*/ 	.short	0x0008
        /*0034*/ 	.byte	0x00, 0xf5, 0x21, 0x00


	//----- nvinfo : EIATTR_KPARAM_INFO
	.align		4
.L_105:
        /*0038*/ 	.byte	0x04, 0x17
        /*003a*/ 	.short	(.L_107 - .L_106)
.L_106:
        /*003c*/ 	.word	0x00000000
        /*0040*/ 	.short	0x0000
        /*0042*/ 	.short	0x0000
        /*0044*/ 	.byte	0x00, 0xf5, 0x21, 0x00


	//----- nvinfo : EIATTR_SPARSE_MMA_MASK
	.align		4
.L_107:
        /*0048*/ 	.byte	0x03, 0x50
        /*004a*/ 	.short	0x0000


	//----- nvinfo : EIATTR_MAXREG_COUNT
	.align		4
        /*004c*/ 	.byte	0x03, 0x1b
        /*004e*/ 	.short	0x00ff


	//----- nvinfo : EIATTR_MERCURY_ISA_VERSION
	.align		4
        /*0050*/ 	.byte	0x03, 0x5f
        /*0052*/ 	.short	0x0101


	//----- nvinfo : EIATTR_VRC_CTA_INIT_COUNT
	.align		4
        /*0054*/ 	.byte	0x02, 0x4a
	.zero		1
	.zero		1


	//----- nvinfo : EIATTR_EXIT_INSTR_OFFSETS
	.align		4
        /*0058*/ 	.byte	0x04, 0x1c
        /*005a*/ 	.short	(.L_109 - .L_108)


	//   ....[0]....
.L_108:
        /*005c*/ 	.word	0x000000d0


	//   ....[1]....
        /*0060*/ 	.word	0x00000930


	//----- nvinfo : EIATTR_CBANK_PARAM_SIZE
	.align		4
.L_109:
        /*0064*/ 	.byte	0x03, 0x19
        /*0066*/ 	.short	0x001c


	//----- nvinfo : EIATTR_PARAM_CBANK
	.align		4
        /*0068*/ 	.byte	0x04, 0x0a
        /*006a*/ 	.short	(.L_111 - .L_110)
	.align		4
.L_110:
        /*006c*/ 	.word	index@(.nv.constant0._Z11matrixMultiPKfS0_Pfi)
        /*0070*/ 	.short	0x0380
        /*0072*/ 	.short	0x001c


	//----- nvinfo : EIATTR_SW_WAR
	.align		4
.L_111:
        /*0074*/ 	.byte	0x04, 0x36
        /*0076*/ 	.short	(.L_113 - .L_112)
.L_112:
        /*0078*/ 	.word	0x00000008
.L_113:


//--------------------- .nv.info._Z17vecMatrixMulti_cBPKiPKfS2_Pfi --------------------------
	.section	.nv.info._Z17vecMatrixMulti_cBPKiPKfS2_Pfi,"",@"SHT_CUDA_INFO"
	.sectionflags	@""
	.align	4


	//----- nvinfo : EIATTR_CUDA_API_VERSION
	.align		4
        /*0000*/ 	.byte	0x04, 0x37
        /*0002*/ 	.short	(.L_115 - .L_114)
.L_114:
        /*0004*/ 	.word	0x00000082


	//----- nvinfo : EIATTR_KPARAM_INFO
	.align		4
.L_115:
        /*0008*/ 	.byte	0x04, 0x17
        /*000a*/ 	.short	(.L_117 - .L_116)
.L_116:
        /*000c*/ 	.word	0x00000000
        /*0010*/ 	.short	0x0004
        /*0012*/ 	.short	0x0020
        /*0014*/ 	.byte	0x00, 0xf0, 0x11, 0x00


	//----- nvinfo : EIATTR_KPARAM_INFO
	.align		4
.L_117:
        /*0018*/ 	.byte	0x04, 0x17
        /*001a*/ 	.short	(.L_119 - .L_118)
.L_118:
        /*001c*/ 	.word	0x00000000
        /*0020*/ 	.short	0x0003
        /*0022*/ 	.short	0x0018
        /*0024*/ 	.byte	0x00, 0xf5, 0x21, 0x00


	//----- nvinfo : EIATTR_KPARAM_INFO
	.align		4
.L_119:
        /*0028*/ 	.byte	0x04, 0x17
        /*002a*/ 	.short	(.L_121 - .L_120)
.L_120:
        /*002c*/ 	.word	0x00000000
        /*0030*/ 	.short	0x0002
        /*0032*/ 	.short	0x0010
        /*0034*/ 	.byte	0x00, 0xf5, 0x21, 0x00


	//----- nvinfo : EIATTR_KPARAM_INFO
	.align		4
.L_121:
        /*0038*/ 	.byte	0x04, 0x17
        /*003a*/ 	.short	(.L_123 - .L_122)
.L_122:
        /*003c*/ 	.word	0x00000000
        /*0040*/ 	.short	0x0001
        /*0042*/ 	.short	0x0008
        /*0044*/ 	.byte	0x00, 0xf5, 0x21, 0x00


	//----- nvinfo : EIATTR_KPARAM_INFO
	.align		4
.L_123:
        /*0048*/ 	.byte	0x04, 0x17
        /*004a*/ 	.short	(.L_125 - .L_124)
.L_124:
        /*004c*/ 	.word	0x00000000
        /*0050*/ 	.short	0x0000
        /*0052*/ 	.short	0x0000
        /*0054*/ 	.byte	0x00, 0xf5, 0x21, 0x00


	//----- nvinfo : EIATTR_SPARSE_MMA_MASK
	.align		4
.L_125:
        /*0058*/ 	.byte	0x03, 0x50
        /*005a*/ 	.short	0x0000


	//----- nvinfo : EIATTR_MAXREG_COUNT
	.align		4
        /*005c*/ 	.byte	0x03, 0x1b
        /*005e*/ 	.short	0x00ff


	//----- nvinfo : EIATTR_MERCURY_ISA_VERSION
	.align		4
        /*0060*/ 	.byte	0x03, 0x5f
        /*0062*/ 	.short	0x0101


	//----- nvinfo : EIATTR_VRC_CTA_INIT_COUNT
	.align		4
        /*0064*/ 	.byte	0x02, 0x4a
	.zero		1
	.zero		1


	//----- nvinfo : EIATTR_EXIT_INSTR_OFFSETS
	.align		4
        /*0068*/ 	.byte	0x04, 0x1c
        /*006a*/ 	.short	(.L_127 - .L_126)


	//   ....[0]....
.L_126:
        /*006c*/ 	.word	0x00000070


	//   ....[1]....
        /*0070*/ 	.word	0x00000d00


	//----- nvinfo : EIATTR_CBANK_PARAM_SIZE
	.align		4
.L_127:
        /*0074*/ 	.byte	0x03, 0x19
        /*0076*/ 	.short	0x0024


	//----- nvinfo : EIATTR_PARAM_CBANK
	.align		4
        /*0078*/ 	.byte	0x04, 0x0a
        /*007a*/ 	.short	(.L_129 - .L_128)
	.align		4
.L_128:
        /*007c*/ 	.word	index@(.nv.constant0._Z17vecMatrixMulti_cBPKiPKfS2_Pfi)
        /*0080*/ 	.short	0x0380
        /*0082*/ 	.short	0x0024


	//----- nvinfo : EIATTR_SW_WAR
	.align		4
.L_129:
        /*0084*/ 	.byte	0x04, 0x36
        /*0086*/ 	.short	(.L_131 - .L_130)
.L_130:
        /*0088*/ 	.word	0x00000008
.L_131:


//--------------------- .nv.info._Z14vecMatrixMultiPKfS0_Pfi --------------------------
	.section	.nv.info._Z14vecMatrixMultiPKfS0_Pfi,"",@"SHT_CUDA_INFO"
	.sectionflags	@""
	.align	4


	//----- nvinfo : EIATTR_CUDA_API_VERSION
	.align		4
        /*0000*/ 	.byte	0x04, 0x37
        /*0002*/ 	.short	(.L_133 - .L_132)
.L_132:
        /*0004*/ 	.word	0x00000082


	//----- nvinfo : EIATTR_KPARAM_INFO
	.align		4
.L_133:
        /*0008*/ 	.byte	0x04, 0x17
        /*000a*/ 	.short	(.L_135 - .L_134)
.L_134:
        /*000c*/ 	.word	0x00000000
        /*0010*/ 	.short	0x0003
        /*0012*/ 	.short	0x0018
        /*0014*/ 	.byte	0x00, 0xf0, 0x11, 0x00


	//----- nvinfo : EIATTR_KPARAM_INFO
	.align		4
.L_135:
        /*0018*/ 	.byte	0x04, 0x17
        /*001a*/ 	.short	(.L_137 - .L_136)
.L_136:
        /*001c*/ 	.word	0x00000000
        /*0020*/ 	.short	0x0002
        /*0022*/ 	.short	0x0010
        /*0024*/ 	.byte	0x00, 0xf5, 0x21, 0x00


	//----- nvinfo : EIATTR_KPARAM_INFO
	.align		4
.L_137:
        /*0028*/ 	.byte	0x04, 0x17
        /*002a*/ 	.short	(.L_139 - .L_138)
.L_138:
        /*002c*/ 	.word	0x00000000
        /*0030*/ 	.short	0x0001
        /*0032*/ 	.short	0x0008
        /*0034*/ 	.byte	0x00, 0xf5, 0x21, 0x00


	//----- nvinfo : EIATTR_KPARAM_INFO
	.align		4
.L_139:
        /*0038*/ 	.byte	0x04, 0x17
        /*003a*/ 	.short	(.L_141 - .L_140)
.L_140:
        /*003c*/ 	.word	0x00000000
        /*0040*/ 	.short	0x0000
        /*0042*/ 	.short	0x0000
        /*0044*/ 	.byte	0x00, 0xf5, 0x21, 0x00


	//----- nvinfo : EIATTR_SPARSE_MMA_MASK
	.align		4
.L_141:
        /*0048*/ 	.byte	0x03, 0x50
        /*004a*/ 	.short	0x0000


	//----- nvinfo : EIATTR_MAXREG_COUNT
	.align		4
        /*004c*/ 	.byte	0x03, 0x1b
        /*004e*/ 	.short	0x00ff


	//----- nvinfo : EIATTR_MERCURY_ISA_VERSION
	.align		4
        /*0050*/ 	.byte	0x03, 0x5f
        /*0052*/ 	.short	0x0101


	//----- nvinfo : EIATTR_VRC_CTA_INIT_COUNT
	.align		4
        /*0054*/ 	.byte	0x02, 0x4a
	.zero		1
	.zero		1


	//----- nvinfo : EIATTR_EXIT_INSTR_OFFSETS
	.align		4
        /*0058*/ 	.byte	0x04, 0x1c
        /*005a*/ 	.short	(.L_143 - .L_142)


	//   ....[0]....
.L_142:
        /*005c*/ 	.word	0x00000070


	//   ....[1]....
        /*0060*/ 	.word	0x00000bc0


	//----- nvinfo : EIATTR_CBANK_PARAM_SIZE
	.align		4
.L_143:
        /*0064*/ 	.byte	0x03, 0x19
        /*0066*/ 	.short	0x001c


	//----- nvinfo : EIATTR_PARAM_CBANK
	.align		4
        /*0068*/ 	.byte	0x04, 0x0a
        /*006a*/ 	.short	(.L_145 - .L_144)
	.align		4
.L_144:
        /*006c*/ 	.word	index@(.nv.constant0._Z14vecMatrixMultiPKfS0_Pfi)
        /*0070*/ 	.short	0x0380
        /*0072*/ 	.short	0x001c


	//----- nvinfo : EIATTR_SW_WAR
	.align		4
.L_145:
        /*0074*/ 	.byte	0x04, 0x36
        /*0076*/ 	.short	(.L_147 - .L_146)
.L_146:
        /*0078*/ 	.word	0x00000008
.L_147:


//--------------------- .nv.info._Z14matrixVecMultiPKfS0_Pfi --------------------------
	.section	.nv.info._Z14matrixVecMultiPKfS0_Pfi,"",@"SHT_CUDA_INFO"
	.sectionflags	@""
	.align	4


	//----- nvinfo : EIATTR_CUDA_API_VERSION
	.align		4
        /*0000*/ 	.byte	0x04, 0x37
        /*0002*/ 	.short	(.L_149 - .L_148)
.L_148:
        /*0004*/ 	.word	0x00000082


	//----- nvinfo : EIATTR_KPARAM_INFO
	.align		4
.L_149:
        /*0008*/ 	.byte	0x04, 0x17
        /*000a*/ 	.short	(.L_151 - .L_150)
.L_150:
        /*000c*/ 	.word	0x00000000
        /*0010*/ 	.short	0x0003
        /*0012*/ 	.short	0x0018
        /*0014*/ 	.byte	0x00, 0xf0, 0x11, 0x00


	//----- nvinfo : EIATTR_KPARAM_INFO
	.align		4
.L_151:
        /*0018*/ 	.byte	0x04, 0x17
        /*001a*/ 	.short	(.L_153 - .L_152)
.L_152:
        /*001c*/ 	.word	0x00000000
        /*0020*/ 	.short	0x0002
        /*0022*/ 	.short	0x0010
        /*0024*/ 	.byte	0x00, 0xf5, 0x21, 0x00


	//----- nvinfo : EIATTR_KPARAM_INFO
	.align		4
.L_153:
        /*0028*/ 	.byte	0x04, 0x17
        /*002a*/ 	.short	(.L_155 - .L_154)
.L_154:
        /*002c*/ 	.word	0x00000000
        /*0030*/ 	.short	0x0001
        /*0032*/ 	.short	0x0008
        /*0034*/ 	.byte	0x00, 0xf5, 0x21, 0x00


	//----- nvinfo : EIATTR_KPARAM_INFO
	.align		4
.L_155:
        /*0038*/ 	.byte	0x04, 0x17
        /*003a*/ 	.short	(.L_157 - .L_156)
.L_156:
        /*003c*/ 	.word	0x00000000
        /*0040*/ 	.short	0x0000
        /*0042*/ 	.short	0x0000
        /*0044*/ 	.byte	0x00, 0xf5, 0x21, 0x00


	//----- nvinfo : EIATTR_SPARSE_MMA_MASK
	.align		4
.L_157:
        /*0048*/ 	.byte	0x03, 0x50
        /*004a*/ 	.short	0x0000


	//----- nvinfo : EIATTR_MAXREG_COUNT
	.align		4
        /*004c*/ 	.byte	0x03, 0x1b
        /*004e*/ 	.short	0x00ff


	//----- nvinfo : EIATTR_MERCURY_ISA_VERSION
	.align		4
        /*0050*/ 	.byte	0x03, 0x5f
        /*0052*/ 	.short	0x0101


	//----- nvinfo : EIATTR_VRC_CTA_INIT_COUNT
	.align		4
        /*0054*/ 	.byte	0x02, 0x4a
	.zero		1
	.zero		1


	//----- nvinfo : EIATTR_EXIT_INSTR_OFFSETS
	.align		4
        /*0058*/ 	.byte	0x04, 0x1c
        /*005a*/ 	.short	(.L_159 - .L_158)


	//   ....[0]....
.L_158:
        /*005c*/ 	.word	0x00000070


	//   ....[1]....
        /*0060*/ 	.word	0x00000a80


	//----- nvinfo : EIATTR_CBANK_PARAM_SIZE
	.align		4
.L_159:
        /*0064*/ 	.byte	0x03, 0x19
        /*0066*/ 	.short	0x001c


	//----- nvinfo : EIATTR_PARAM_CBANK
	.align		4
        /*0068*/ 	.byte	0x04, 0x0a
        /*006a*/ 	.short	(.L_161 - .L_160)
	.align		4
.L_160:
        /*006c*/ 	.word	index@(.nv.constant0._Z14matrixVecMultiPKfS0_Pfi)
        /*0070*/ 	.short	0x0380
        /*0072*/ 	.short	0x001c


	//----- nvinfo : EIATTR_SW_WAR
	.align		4
.L_161:
        /*0074*/ 	.byte	0x04, 0x36
        /*0076*/ 	.short	(.L_163 - .L_162)
.L_162:
        /*0078*/ 	.word	0x00000008
.L_163:


//--------------------- .nv.info._Z6vecDotPKfS0_Pfi --------------------------
	.section	.nv.info._Z6vecDotPKfS0_Pfi,"",@"SHT_CUDA_INFO"
	.sectionflags	@""
	.align	4


	//----- nvinfo : EIATTR_CUDA_API_VERSION
	.align		4
        /*0000*/ 	.byte	0x04, 0x37
        /*0002*/ 	.short	(.L_165 - .L_164)
.L_164:
        /*0004*/ 	.word	0x00000082


	//----- nvinfo : EIATTR_KPARAM_INFO
	.align		4
.L_165:
        /*0008*/ 	.byte	0x04, 0x17
        /*000a*/ 	.short	(.L_167 - .L_166)
.L_166:
        /*000c*/ 	.word	0x00000000
        /*0010*/ 	.short	0x0003
        /*0012*/ 	.short	0x0018
        /*0014*/ 	.byte	0x00, 0xf0, 0x11, 0x00


	//----- nvinfo : EIATTR_KPARAM_INFO
	.align		4
.L_167:
        /*0018*/ 	.byte	0x04, 0x17
        /*001a*/ 	.short	(.L_169 - .L_168)
.L_168:
        /*001c*/ 	.word	0x00000000
        /*0020*/ 	.short	0x0002
        /*0022*/ 	.short	0x0010
        /*0024*/ 	.byte	0x00, 0xf5, 0x21, 0x00


	//----- nvinfo : EIATTR_KPARAM_INFO
	.align		4
.L_169:
        /*0028*/ 	.byte	0x04, 0x17
        /*002a*/ 	.short	(.L_171 - .L_170)
.L_170:
        /*002c*/ 	.word	0x00000000
        /*0030*/ 	.short	0x0001
        /*0032*/ 	.short	0x0008
        /*0034*/ 	.byte	0x00, 0xf5, 0x21, 0x00


	//----- nvinfo : EIATTR_KPARAM_INFO
	.align		4
.L_171:
        /*0038*/ 	.byte	0x04, 0x17
        /*003a*/ 	.short	(.L_173 - .L_172)
.L_172:
        /*003c*/ 	.word	0x00000000
        /*0040*/ 	.short	0x0000
        /*0042*/ 	.short	0x0000
        /*0044*/ 	.byte	0x00, 0xf5, 0x21, 0x00


	//----- nvinfo : EIATTR_SPARSE_MMA_MASK
	.align		4
.L_173:
        /*0048*/ 	.byte	0x03, 0x50
        /*004a*/ 	.short	0x0000


	//----- nvinfo : EIATTR_MAXREG_COUNT
	.align		4
        /*004c*/ 	.byte	0x03, 0x1b
        /*004e*/ 	.short	0x00ff


	//----- nvinfo : EIATTR_MERCURY_ISA_VERSION
	.align		4
        /*0050*/ 	.byte	0x03, 0x5f
        /*0052*/ 	.short	0x0101


	//----- nvinfo : EIATTR_VRC_CTA_INIT_COUNT
	.align		4
        /*0054*/ 	.byte	0x02, 0x4a
	.zero		1
	.zero		1


	//----- nvinfo : EIATTR_EXIT_INSTR_OFFSETS
	.align		4
        /*0058*/ 	.byte	0x04, 0x1c
        /*005a*/ 	.short	(.L_175 - .L_174)


	//   ....[0]....
.L_174:
        /*005c*/ 	.word	0x00000070


	//   ....[1]....
        /*0060*/ 	.word	0x00000130


	//----- nvinfo : EIATTR_CBANK_PARAM_SIZE
	.align		4
.L_175:
        /*0064*/ 	.byte	0x03, 0x19
        /*0066*/ 	.short	0x001c


	//----- nvinfo : EIATTR_PARAM_CBANK
	.align		4
        /*0068*/ 	.byte	0x04, 0x0a
        /*006a*/ 	.short	(.L_177 - .L_176)
	.align		4
.L_176:
        /*006c*/ 	.word	index@(.nv.constant0._Z6vecDotPKfS0_Pfi)
        /*0070*/ 	.short	0x0380
        /*0072*/ 	.short	0x001c


	//----- nvinfo : EIATTR_SW_WAR
	.align		4
.L_177:
        /*0074*/ 	.byte	0x04, 0x36
        /*0076*/ 	.short	(.L_179 - .L_178)
.L_178:
        /*0078*/ 	.word	0x00000008
.L_179:


//--------------------- .nv.info._Z6vecDivPKfS0_Pfi --------------------------
	.section	.nv.info._Z6vecDivPKfS0_Pfi,"",@"SHT_CUDA_INFO"
	.sectionflags	@""
	.align	4


	//----- nvinfo : EIATTR_CUDA_API_VERSION
	.align		4
        /*0000*/ 	.byte	0x04, 0x37
        /*0002*/ 	.short	(.L_181 - .L_180)
.L_180:
        /*0004*/ 	.word	0x00000082


	//----- nvinfo : EIATTR_KPARAM_INFO
	.align		4
.L_181:
        /*0008*/ 	.byte	0x04, 0x17
        /*000a*/ 	.short	(.L_183 - .L_182)
.L_182:
        /*000c*/ 	.word	0x00000000
        /*0010*/ 	.short	0x0003
        /*0012*/ 	.short	0x0018
        /*0014*/ 	.byte	0x00, 0xf0, 0x11, 0x00


	//----- nvinfo : EIATTR_KPARAM_INFO
	.align		4
.L_183:
        /*0018*/ 	.byte	0x04, 0x17
        /*001a*/ 	.short	(.L_185 - .L_184)
.L_184:
        /*001c*/ 	.word	0x00000000
        /*0020*/ 	.short	0x0002
        /*0022*/ 	.short	0x0010
        /*0024*/ 	.byte	0x00, 0xf5, 0x21, 0x00


	//----- nvinfo : EIATTR_KPARAM_INFO
	.align		4
.L_185:
        /*0028*/ 	.byte	0x04, 0x17
        /*002a*/ 	.short	(.L_187 - .L_186)
.L_186:
        /*002c*/ 	.word	0x00000000
        /*0030*/ 	.short	0x0001
        /*0032*/ 	.short	0x0008
        /*0034*/ 	.byte	0x00, 0xf5, 0x21, 0x00


	//----- nvinfo : EIATTR_KPARAM_INFO
	.align		4
.L_187:
        /*0038*/ 	.byte	0x04, 0x17
        /*003a*/ 	.short	(.L_189 - .L_188)
.L_188:
        /*003c*/ 	.word	0x00000000
        /*0040*/ 	.short	0x0000
        /*0042*/ 	.short	0x0000
        /*0044*/ 	.byte	0x00, 0xf5, 0x21, 0x00


	//----- nvinfo : EIATTR_SPARSE_MMA_MASK
	.align		4
.L_189:
        /*0048*/ 	.byte	0x03, 0x50
        /*004a*/ 	.short	0x0000


	//----- nvinfo : EIATTR_MAXREG_COUNT
	.align		4
        /*004c*/ 	.byte	0x03, 0x1b
        /*004e*/ 	.short	0x00ff


	//----- nvinfo : EIATTR_MERCURY_ISA_VERSION
	.align		4
        /*0050*/ 	.byte	0x03, 0x5f
        /*0052*/ 	.short	0x0101


	//----- nvinfo : EIATTR_VRC_CTA_INIT_COUNT
	.align		4
        /*0054*/ 	.byte	0x02, 0x4a
	.zero		1
	.zero		1


	//----- nvinfo : EIATTR_EXIT_INSTR_OFFSETS
	.align		4
        /*0058*/ 	.byte	0x04, 0x1c
        /*005a*/ 	.short	(.L_191 - .L_190)


	//   ....[0]....
.L_190:
        /*005c*/ 	.word	0x00000070


	//   ....[1]....
        /*0060*/ 	.word	0x000001f0


	//----- nvinfo : EIATTR_CRS_STACK_SIZE
	.align		4
.L_191:
        /*0064*/ 	.byte	0x04, 0x1e
        /*0066*/ 	.short	(.L_193 - .L_192)
.L_192:
        /*0068*/ 	.word	0x00000000


	//----- nvinfo : EIATTR_CBANK_PARAM_SIZE
	.align		4
.L_193:
        /*006c*/ 	.byte	0x03, 0x19
        /*006e*/ 	.short	0x001c


	//----- nvinfo : EIATTR_PARAM_CBANK
	.align		4
        /*0070*/ 	.byte	0x04, 0x0a
        /*0072*/ 	.short	(.L_195 - .L_194)
	.align		4
.L_194:
        /*0074*/ 	.word	index@(.nv.constant0._Z6vecDivPKfS0_Pfi)
        /*0078*/ 	.short	0x0380
        /*007a*/ 	.short	0x001c


	//----- nvinfo : EIATTR_SW_WAR
	.align		4
.L_195:
        /*007c*/ 	.byte	0x04, 0x36
        /*007e*/ 	.short	(.L_197 - .L_196)
.L_196:
        /*0080*/ 	.word	0x00000008
.L_197:


//--------------------- .nv.info._Z7vecDiffPKfS0_Pfi --------------------------
	.section	.nv.info._Z7vecDiffPKfS0_Pfi,"",@"SHT_CUDA_INFO"
	.sectionflags	@""
	.align	4


	//----- nvinfo : EIATTR_CUDA_API_VERSION
	.align		4
        /*0000*/ 	.byte	0x04, 0x37
        /*0002*/ 	.short	(.L_199 - .L_198)
.L_198:
        /*0004*/ 	.word	0x00000082


	//----- nvinfo : EIATTR_KPARAM_INFO
	.align		4
.L_199:
        /*0008*/ 	.byte	0x04, 0x17
        /*000a*/ 	.short	(.L_201 - .L_200)
.L_200:
        /*000c*/ 	.word	0x00000000
        /*0010*/ 	.short	0x0003
        /*0012*/ 	.short	0x0018
        /*0014*/ 	.byte	0x00, 0xf0, 0x11, 0x00


	//----- nvinfo : EIATTR_KPARAM_INFO
	.align		4
.L_201:
        /*0018*/ 	.byte	0x04, 0x17
        /*001a*/ 	.short	(.L_203 - .L_202)
.L_202:
        /*001c*/ 	.word	0x00000000
        /*0020*/ 	.short	0x0002
        /*0022*/ 	.short	0x0010
        /*0024*/ 	.byte	0x00, 0xf5, 0x21, 0x00


	//----- nvinfo : EIATTR_KPARAM_INFO
	.align		4
.L_203:
        /*0028*/ 	.byte	0x04, 0x17
        /*002a*/ 	.short	(.L_205 - .L_204)
.L_204:
        /*002c*/ 	.word	0x00000000
        /*0030*/ 	.short	0x0001
        /*0032*/ 	.short	0x0008
        /*0034*/ 	.byte	0x00, 0xf5, 0x21, 0x00


	//----- nvinfo : EIATTR_KPARAM_INFO
	.align		4
.L_205:
        /*0038*/ 	.byte	0x04, 0x17
        /*003a*/ 	.short	(.L_207 - .L_206)
.L_206:
        /*003c*/ 	.word	0x00000000
        /*0040*/ 	.short	0x0000
        /*0042*/ 	.short	0x0000
        /*0044*/ 	.byte	0x00, 0xf5, 0x21, 0x00


	//----- nvinfo : EIATTR_SPARSE_MMA_MASK
	.align		4
.L_207:
        /*0048*/ 	.byte	0x03, 0x50
        /*004a*/ 	.short	0x0000


	//----- nvinfo : EIATTR_MAXREG_COUNT
	.align		4
        /*004c*/ 	.byte	0x03, 0x1b
        /*004e*/ 	.short	0x00ff


	//----- nvinfo : EIATTR_MERCURY_ISA_VERSION
	.align		4
        /*0050*/ 	.byte	0x03, 0x5f
        /*0052*/ 	.short	0x0101


	//----- nvinfo : EIATTR_VRC_CTA_INIT_COUNT
	.align		4
        /*0054*/ 	.byte	0x02, 0x4a
	.zero		1
	.zero		1


	//----- nvinfo : EIATTR_EXIT_INSTR_OFFSETS
	.align		4
        /*0058*/ 	.byte	0x04, 0x1c
        /*005a*/ 	.short	(.L_209 - .L_208)


	//   ....[0]....
.L_208:
        /*005c*/ 	.word	0x00000070


	//   ....[1]....
        /*0060*/ 	.word	0x00000130


	//----- nvinfo : EIATTR_CBANK_PARAM_SIZE
	.align		4
.L_209:
        /*0064*/ 	.byte	0x03, 0x19
        /*0066*/ 	.short	0x001c


	//----- nvinfo : EIATTR_PARAM_CBANK
	.align		4
        /*0068*/ 	.byte	0x04, 0x0a
        /*006a*/ 	.short	(.L_211 - .L_210)
	.align		4
.L_210:
        /*006c*/ 	.word	index@(.nv.constant0._Z7vecDiffPKfS0_Pfi)
        /*0070*/ 	.short	0x0380
        /*0072*/ 	.short	0x001c


	//----- nvinfo : EIATTR_SW_WAR
	.align		4
.L_211:
        /*0074*/ 	.byte	0x04, 0x36
        /*0076*/ 	.short	(.L_213 - .L_212)
.L_212:
        /*0078*/ 	.word	0x00000008
.L_213:


//--------------------- .nv.callgraph             --------------------------
	.section	.nv.callgraph,"",@"SHT_CUDA_CALLGRAPH"
	.align	4
	.sectionentsize	8
	.align		4
        /*0000*/ 	.word	0x00000000
	.align		4
        /*0004*/ 	.word	0xffffffff
	.align		4
        /*0008*/ 	.word	0x00000000
	.align		4
        /*000c*/ 	.word	0xfffffffe
	.align		4
        /*0010*/ 	.word	0x00000000
	.align		4
        /*0014*/ 	.word	0xfffffffd
	.align		4
        /*0018*/ 	.word	0x00000000
	.align		4
        /*001c*/ 	.word	0xfffffffc


//--------------------- .text._Z8SpMV_CSRiPfPiS0_S_S_ --------------------------
	.section	.text._Z8SpMV_CSRiPfPiS0_S_S_,"ax",@progbits
	.align	128
        .global         _Z8SpMV_CSRiPfPiS0_S_S_
        .type           _Z8SpMV_CSRiPfPiS0_S_S_,@function
        .size           _Z8SpMV_CSRiPfPiS0_S_S_,(.L_x_57 - _Z8SpMV_CSRiPfPiS0_S_S_)
        .other          _Z8SpMV_CSRiPfPiS0_S_S_,@"STO_CUDA_ENTRY STV_DEFAULT"
_Z8SpMV_CSRiPfPiS0_S_S_:
.text._Z8SpMV_CSRiPfPiS0_S_S_:
[----:B------:R-:W-:Y:S01]  /*0000*/  LDC R1, c[0x0][0x37c] ;  /* 0x0000df00ff017b82 */ /* 0x000fe20000000800 */
[----:B------:R-:W0:Y:S07]  /*0010*/  S2R R3, SR_TID.X ;  /* 0x0000000000037919 */ /* 0x000e2e0000002100 */
[----:B------:R-:W0:Y:S01]  /*0020*/  S2UR UR4, SR_CTAID.X ;  /* 0x00000000000479c3 */ /* 0x000e220000002500 */
[----:B------:R-:W1:Y:S07]  /*0030*/  LDCU UR5, c[0x0][0x380] ;  /* 0x00007000ff0577ac */ /* 0x000e6e0008000800 */
[----:B------:R-:W0:Y:S02]  /*0040*/  LDC R0, c[0x0][0x360] ;  /* 0x0000d800ff007b82 */ /* 0x000e240000000800 */
[----:B0-----:R-:W-:-:S05]  /*0050*/  IMAD R0, R0, UR4, R3 ;  /* 0x0000000400007c24 */ /* 0x001fca000f8e0203 */
[----:B-1----:R-:W-:-:S13]  /*0060*/  ISETP.GE.AND P0, PT, R0, UR5, PT ;  /* 0x0000000500007c0c */ /* 0x002fda000bf06270 */
[----:B------:R-:W-:Y:S05]  /*0070*/  @P0 EXIT ;  /* 0x000000000000094d */ /* 0x000fea0003800000 */
[----:B------:R-:W0:Y:S01]  /*0080*/  LDC.64 R2, c[0x0][0x398] ;  /* 0x0000e600ff027b82 */ /* 0x000e220000000a00 */
[----:B------:R-:W1:Y:S01]  /*0090*/  LDCU.64 UR4, c[0x0][0x358] ;  /* 0x00006b00ff0477ac */ /* 0x000e620008000a00 */
[----:B0-----:R-:W-:-:S05]  /*00a0*/  IMAD.WIDE R2, R0, 0x4, R2 ;  /* 0x0000000400027825 */ /* 0x001fca00078e0202 */
[----:B-1----:R-:W2:Y:S04]  /*00b0*/  LDG.E R4, desc[UR4][R2.64] ;  /* 0x0000000402047981 */ /* 0x002ea8000c1e1900 */
[----:B------:R-:W2:Y:S01]  /*00c0*/  LDG.E R8, desc[UR4][R2.64+0x4] ;  /* 0x0000040402087981 */ /* 0x000ea2000c1e1900 */
[----:B------:R-:W-:Y:S01]  /*00d0*/  BSSY.RECONVERGENT B0, `(.L_x_0) ;  /* 0x00000d4000007945 */ /* 0x000fe20003800200 */
[----:B------:R-:W-:Y:S01]  /*00e0*/  HFMA2 R6, -RZ, RZ, 0, 0 ;  /* 0x00000000ff067431 */ /* 0x000fe200000001ff */
[----:B--2---:R-:W-:-:S13]  /*00f0*/  ISETP.GE.AND P0, PT, R4, R8, PT ;  /* 0x000000080400720c */ /* 0x004fda0003f06270 */
[----:B------:R-:W-:Y:S05]  /*0100*/  @P0 BRA `(.L_x_1) ;  /* 0x0000000c00400947 */ /* 0x000fea0003800000 */
[----:B------:R-:W-:Y:S01]  /*0110*/  MOV R3, R4 ;  /* 0x0000000400037202 */ /* 0x000fe20000000f00 */
[----:B------:R-:W-:Y:S01]  /*0120*/  BSSY.RECONVERGENT B1, `(.L_x_2) ;  /* 0x0000068000017945 */ /* 0x000fe20003800200 */
[----:B------:R-:W-:Y:S02]  /*0130*/  MOV R6, RZ ;  /* 0x000000ff00067202 */ /* 0x000fe40000000f00 */
[CC--:B------:R-:W-:Y:S02]  /*0140*/  IADD3 R4, PT, PT, R8.reuse, -R3.reuse, RZ ;  /* 0x8000000308047210 */ /* 0x0c0fe40007ffe0ff */
[----:B------:R-:W-:Y:S02]  /*0150*/  IADD3 R8, PT, PT, -R8, R3, RZ ;  /* 0x0000000308087210 */ /* 0x000fe40007ffe1ff */
[----:B------:R-:W-:Y:S02]  /*0160*/  LOP3.LUT R5, R4, 0xf, RZ, 0xc0, !PT ;  /* 0x0000000f04057812 */ /* 0x000fe400078ec0ff */
[----:B------:R-:W-:-:S02]  /*0170*/  ISETP.GT.U32.AND P1, PT, R8, -0x10, PT ;  /* 0xfffffff00800780c */ /* 0x000fc40003f24070 */
[----:B------:R-:W-:-:S11]  /*0180*/  ISETP.NE.AND P0, PT, R5, RZ, PT ;  /* 0x000000ff0500720c */ /* 0x000fd60003f05270 */
[----:B------:R-:W-:Y:S05]  /*0190*/  @P1 BRA `(.L_x_3) ;  /* 0x0000000400801947 */ /* 0x000fea0003800000 */
[----:B------:R-:W0:Y:S01]  /*01a0*/  LDC.64 R12, c[0x0][0x388] ;  /* 0x0000e200ff0c7b82 */ /* 0x000e220000000a00 */
[----:B------:R-:W-:Y:S02]  /*01b0*/  LOP3.LUT R2, R4, 0xfffffff0, RZ, 0xc0, !PT ;  /* 0xfffffff004027812 */ /* 0x000fe400078ec0ff */
[----:B------:R-:W-:Y:S02]  /*01c0*/  MOV R6, RZ ;  /* 0x000000ff00067202 */ /* 0x000fe40000000f00 */
[----:B------:R-:W-:-:S03]  /*01d0*/  IADD3 R2, PT, PT, -R2, RZ, RZ ;  /* 0x000000ff02027210 */ /* 0x000fc60007ffe1ff */
[----:B------:R-:W1:Y:S01]  /*01e0*/  LDC.64 R14, c[0x0][0x390] ;  /* 0x0000e400ff0e7b82 */ /* 0x000e620000000a00 */
[----:B0-----:R-:W-:-:S04]  /*01f0*/  IADD3 R12, P1, PT, R12, 0x20, RZ ;  /* 0x000000200c0c7810 */ /* 0x001fc80007f3e0ff */
[----:B------:R-:W-:Y:S02]  /*0200*/  IADD3.X R13, PT, PT, RZ, R13, RZ, P1, !PT ;  /* 0x0000000dff0d7210 */ /* 0x000fe40000ffe4ff */
[----:B-1----:R-:W-:-:S04]  /*0210*/  IADD3 R14, P2, PT, R14, 0x20, RZ ;  /* 0x000000200e0e7810 */ /* 0x002fc80007f5e0ff */
[----:B------:R-:W-:-:S09]  /*0220*/  IADD3.X R15, PT, PT, RZ, R15, RZ, P2, !PT ;  /* 0x0000000fff0f7210 */ /* 0x000fd200017fe4ff */
.L_x_4:
[C---:B------:R-:W-:Y:S01]  /*0230*/  IMAD.WIDE R20, R3.reuse, 0x4, R14 ;  /* 0x0000000403147825 */ /* 0x040fe200078e020e */
[----:B------:R-:W0:Y:S04]  /*0240*/  LDC.64 R16, c[0x0][0x3a0] ;  /* 0x0000e800ff107b82 */ /* 0x000e280000000a00 */
[----:B------:R-:W0:Y:S04]  /*0250*/  LDG.E R11, desc[UR4][R20.64+-0x20] ;  /* 0xffffe004140b7981 */ /* 0x000e28000c1e1900 */
[----:B------:R-:W2:Y:S04]  /*0260*/  LDG.E R23, desc[UR4][R20.64+-0x1c] ;  /* 0xffffe40414177981 */ /* 0x000ea8000c1e1900 */
[----:B------:R-:W3:Y:S01]  /*0270*/  LDG.E R9, desc[UR4][R20.64+-0x18] ;  /* 0xffffe80414097981 */ /* 0x000ee2000c1e1900 */
[----:B------:R-:W-:-:S03]  /*0280*/  IMAD.WIDE R26, R3, 0x4, R12 ;  /* 0x00000004031a7825 */ /* 0x000fc600078e020c */
[----:B------:R-:W4:Y:S04]  /*0290*/  LDG.E R25, desc[UR4][R20.64+-0x14] ;  /* 0xffffec0414197981 */ /* 0x000f28000c1e1900 */
[----:B------:R-:W5:Y:S04]  /*02a0*/  LDG.E R19, desc[UR4][R26.64+-0x20] ;  /* 0xffffe0041a137981 */ /* 0x000f68000c1e1900 */
[----:B------:R-:W5:Y:S04]  /*02b0*/  LDG.E R18, desc[UR4][R26.64+-0x1c] ;  /* 0xffffe4041a127981 */ /* 0x000f68000c1e1900 */
[----:B------:R-:W5:Y:S01]  /*02c0*/  LDG.E R29, desc[UR4][R20.64+-0x10] ;  /* 0xfffff004141d7981 */ /* 0x000f62000c1e1900 */
[----:B0-----:R-:W-:-:S06]  /*02d0*/  IMAD.WIDE R10, R11, 0x4, R16 ;  /* 0x000000040b0a7825 */ /* 0x001fcc00078e0210 */
[----:B------:R-:W5:Y:S01]  /*02e0*/  LDG.E R10, desc[UR4][R10.64] ;  /* 0x000000040a0a7981 */ /* 0x000f62000c1e1900 */
[----:B--2---:R-:W-:-:S05]  /*02f0*/  IMAD.WIDE R22, R23, 0x4, R16 ;  /* 0x0000000417167825 */ /* 0x004fca00078e0210 */
[----:B------:R-:W2:Y:S01]  /*0300*/  LDG.E R7, desc[UR4][R22.64] ;  /* 0x0000000416077981 */ /* 0x000ea2000c1e1900 */
[----:B---3--:R-:W-:-:S03]  /*0310*/  IMAD.WIDE R8, R9, 0x4, R16 ;  /* 0x0000000409087825 */ /* 0x008fc600078e0210 */
[----:B------:R-:W3:Y:S01]  /*0320*/  LDG.E R11, desc[UR4][R26.64+-0x18] ;  /* 0xffffe8041a0b7981 */ /* 0x000ee2000c1e1900 */
[----:B----4-:R-:W-:-:S03]  /*0330*/  IMAD.WIDE R24, R25, 0x4, R16 ;  /* 0x0000000419187825 */ /* 0x010fc600078e0210 */
[----:B------:R-:W3:Y:S04]  /*0340*/  LDG.E R8, desc[UR4][R8.64] ;  /* 0x0000000408087981 */ /* 0x000ee8000c1e1900 */
[----:B------:R-:W4:Y:S04]  /*0350*/  LDG.E R23, desc[UR4][R20.64+-0xc] ;  /* 0xfffff40414177981 */ /* 0x000f28000c1e1900 */
[----:B------:R-:W4:Y:S01]  /*0360*/  LDG.E R9, desc[UR4][R20.64+-0x8] ;  /* 0xfffff80414097981 */ /* 0x000f22000c1e1900 */
[----:B-----5:R-:W-:-:S03]  /*0370*/  FFMA R28, R19, R10, R6 ;  /* 0x0000000a131c7223 */ /* 0x020fc60000000006 */
[----:B------:R-:W5:Y:S04]  /*0380*/  LDG.E R6, desc[UR4][R24.64] ;  /* 0x0000000418067981 */ /* 0x000f68000c1e1900 */
[----:B------:R-:W5:Y:S01]  /*0390*/  LDG.E R19, desc[UR4][R26.64+-0x14] ;  /* 0xffffec041a137981 */ /* 0x000f62000c1e1900 */
[----:B--2---:R-:W-:Y:S01]  /*03a0*/  FFMA R22, R18, R7, R28 ;  /* 0x0000000712167223 */ /* 0x004fe2000000001c */
[----:B------:R-:W-:Y:S02]  /*03b0*/  IMAD.WIDE R28, R29, 0x4, R16 ;  /* 0x000000041d1c7825 */ /* 0x000fe400078e0210 */
[----:B------:R-:W2:Y:S04]  /*03c0*/  LDG.E R10, desc[UR4][R20.64+-0x4] ;  /* 0xfffffc04140a7981 */ /* 0x000ea8000c1e1900 */
[----:B------:R-:W2:Y:S04]  /*03d0*/  LDG.E R29, desc[UR4][R28.64] ;  /* 0x000000041c1d7981 */ /* 0x000ea8000c1e1900 */
[----:B------:R-:W2:Y:S04]  /*03e0*/  LDG.E R18, desc[UR4][R26.64+-0x10] ;  /* 0xfffff0041a127981 */ /* 0x000ea8000c1e1900 */
[----:B------:R-:W2:Y:S01]  /*03f0*/  LDG.E R7, desc[UR4][R20.64] ;  /* 0x0000000414077981 */ /* 0x000ea2000c1e1900 */
[----:B---3--:R-:W-:Y:S01]  /*0400*/  FFMA R8, R11, R8, R22 ;  /* 0x000000080b087223 */ /* 0x008fe20000000016 */
[----:B----4-:R-:W-:-:S02]  /*0410*/  IMAD.WIDE R22, R23, 0x4, R16 ;  /* 0x0000000417167825 */ /* 0x010fc400078e0210 */
[----:B------:R-:W3:Y:S04]  /*0420*/  LDG.E R11, desc[UR4][R20.64+0x4] ;  /* 0x00000404140b7981 */ /* 0x000ee8000c1e1900 */
[----:B------:R-:W4:Y:S04]  /*0430*/  LDG.E R23, desc[UR4][R22.64] ;  /* 0x0000000416177981 */ /* 0x000f28000c1e1900 */
[----:B------:R-:W4:Y:S04]  /*0440*/  LDG.E R25, desc[UR4][R26.64+-0xc] ;  /* 0xfffff4041a197981 */ /* 0x000f28000c1e1900 */
[----:B------:R-:W4:Y:S04]  /*0450*/  LDG.E R28, desc[UR4][R26.64+-0x8] ;  /* 0xfffff8041a1c7981 */ /* 0x000f28000c1e1900 */
[----:B------:R-:W4:Y:S04]  /*0460*/  LDG.E R22, desc[UR4][R20.64+0x8] ;  /* 0x0000080414167981 */ /* 0x000f28000c1e1900 */
[----:B------:R-:W4:Y:S01]  /*0470*/  LDG.E R24, desc[UR4][R26.64+0x4] ;  /* 0x000004041a187981 */ /* 0x000f22000c1e1900 */
[----:B-----5:R-:W-:Y:S01]  /*0480*/  FFMA R6, R19, R6, R8 ;  /* 0x0000000613067223 */ /* 0x020fe20000000008 */
[----:B------:R-:W-:-:S05]  /*0490*/  IMAD.WIDE R8, R9, 0x4, R16 ;  /* 0x0000000409087825 */ /* 0x000fca00078e0210 */
[----:B------:R0:W5:Y:S01]  /*04a0*/  LDG.E R19, desc[UR4][R8.64] ;  /* 0x0000000408137981 */ /* 0x000162000c1e1900 */
[----:B--2---:R-:W-:-:S03]  /*04b0*/  FFMA R18, R18, R29, R6 ;  /* 0x0000001d12127223 */ /* 0x004fc60000000006 */
[----:B------:R-:W2:Y:S01]  /*04c0*/  LDG.E R29, desc[UR4][R20.64+0x1c] ;  /* 0x00001c04141d7981 */ /* 0x000ea2000c1e1900 */
[----:B0-----:R-:W-:-:S04]  /*04d0*/  IMAD.WIDE R8, R10, 0x4, R16 ;  /* 0x000000040a087825 */ /* 0x001fc800078e0210 */
[--C-:B------:R-:W-:Y:S02]  /*04e0*/  IMAD.WIDE R6, R7, 0x4, R16.reuse ;  /* 0x0000000407067825 */ /* 0x100fe400078e0210 */
[----:B------:R-:W2:Y:S02]  /*04f0*/  LDG.E R8, desc[UR4][R8.64] ;  /* 0x0000000408087981 */ /* 0x000ea4000c1e1900 */
[----:B---3--:R-:W-:Y:S02]  /*0500*/  IMAD.WIDE R10, R11, 0x4, R16 ;  /* 0x000000040b0a7825 */ /* 0x008fe400078e0210 */
[----:B------:R-:W3:Y:S02]  /*0510*/  LDG.E R6, desc[UR4][R6.64] ;  /* 0x0000000406067981 */ /* 0x000ee4000c1e1900 */
[----:B----4-:R-:W-:Y:S02]  /*0520*/  FFMA R23, R25, R23, R18 ;  /* 0x0000001719177223 */ /* 0x010fe40000000012 */
[----:B------:R-:W4:Y:S04]  /*0530*/  LDG.E R10, desc[UR4][R10.64] ;  /* 0x000000040a0a7981 */ /* 0x000f28000c1e1900 */
[----:B------:R-:W2:Y:S04]  /*0540*/  LDG.E R9, desc[UR4][R26.64+-0x4] ;  /* 0xfffffc041a097981 */ /* 0x000ea8000c1e1900 */
[----:B------:R-:W3:Y:S04]  /*0550*/  LDG.E R7, desc[UR4][R26.64] ;  /* 0x000000041a077981 */ /* 0x000ee8000c1e1900 */
[----:B------:R-:W4:Y:S04]  /*0560*/  LDG.E R18, desc[UR4][R20.64+0xc] ;  /* 0x00000c0414127981 */ /* 0x000f28000c1e1900 */
[----:B------:R-:W4:Y:S04]  /*0570*/  LDG.E R25, desc[UR4][R20.64+0x14] ;  /* 0x0000140414197981 */ /* 0x000f28000c1e1900 */
[----:B------:R-:W4:Y:S01]  /*0580*/  LDG.E R11, desc[UR4][R26.64+0x18] ;  /* 0x000018041a0b7981 */ /* 0x000f22000c1e1900 */
[----:B-----5:R-:W-:-:S03]  /*0590*/  FFMA R28, R28, R19, R23 ;  /* 0x000000131c1c7223 */ /* 0x020fc60000000017 */
[----:B------:R-:W5:Y:S04]  /*05a0*/  LDG.E R23, desc[UR4][R20.64+0x10] ;  /* 0x0000100414177981 */ /* 0x000f68000c1e1900 */
[----:B------:R0:W5:Y:S02]  /*05b0*/  LDG.E R19, desc[UR4][R20.64+0x18] ;  /* 0x0000180414137981 */ /* 0x000164000c1e1900 */
[----:B0-----:R-:W-:-:S04]  /*05c0*/  IMAD.WIDE R20, R22, 0x4, R16 ;  /* 0x0000000416147825 */ /* 0x001fc800078e0210 */
[----:B--2---:R-:W-:Y:S02]  /*05d0*/  FFMA R8, R9, R8, R28 ;  /* 0x0000000809087223 */ /* 0x004fe4000000001c */
[----:B------:R-:W2:Y:S02]  /*05e0*/  LDG.E R9, desc[UR4][R26.64+0x10] ;  /* 0x000010041a097981 */ /* 0x000ea4000c1e1900 */
[----:B---3--:R-:W-:Y:S02]  /*05f0*/  FFMA R7, R7, R6, R8 ;  /* 0x0000000607077223 */ /* 0x008fe40000000008 */
[----:B------:R-:W3:Y:S02]  /*0600*/  LDG.E R8, desc[UR4][R26.64+0xc] ;  /* 0x00000c041a087981 */ /* 0x000ee4000c1e1900 */
[----:B----4-:R-:W-:Y:S02]  /*0610*/  FFMA R6, R24, R10, R7 ;  /* 0x0000000a18067223 */ /* 0x010fe40000000007 */
[----:B------:R-:W4:Y:S04]  /*0620*/  LDG.E R7, desc[UR4][R26.64+0x8] ;  /* 0x000008041a077981 */ /* 0x000f28000c1e1900 */
[----:B------:R-:W2:Y:S04]  /*0630*/  LDG.E R10, desc[UR4][R26.64+0x14] ;  /* 0x000014041a0a7981 */ /* 0x000ea8000c1e1900 */
[----:B------:R-:W2:Y:S01]  /*0640*/  LDG.E R26, desc[UR4][R26.64+0x1c] ;  /* 0x00001c041a1a7981 */ /* 0x000ea2000c1e1900 */
[----:B------:R-:W-:-:S06]  /*0650*/  IMAD.WIDE R24, R25, 0x4, R16 ;  /* 0x0000000419187825 */ /* 0x000fcc00078e0210 */
[----:B------:R-:W2:Y:S04]  /*0660*/  LDG.E R25, desc[UR4][R24.64] ;  /* 0x0000000418197981 */ /* 0x000ea8000c1e1900 */
[----:B------:R0:W4:Y:S02]  /*0670*/  LDG.E R27, desc[UR4][R20.64] ;  /* 0x00000004141b7981 */ /* 0x000124000c1e1900 */
[----:B0-----:R-:W-:-:S06]  /*0680*/  IMAD.WIDE R20, R18, 0x4, R16 ;  /* 0x0000000412147825 */ /* 0x001fcc00078e0210 */
[----:B------:R-:W3:Y:S01]  /*0690*/  LDG.E R21, desc[UR4][R20.64] ;  /* 0x0000000414157981 */ /* 0x000ee2000c1e1900 */
[----:B-----5:R-:W-:-:S04]  /*06a0*/  IMAD.WIDE R22, R23, 0x4, R16 ;  /* 0x0000000417167825 */ /* 0x020fc800078e0210 */
[--C-:B------:R-:W-:Y:S02]  /*06b0*/  IMAD.WIDE R18, R19, 0x4, R16.reuse ;  /* 0x0000000413127825 */ /* 0x100fe400078e0210 */
[----:B------:R-:W2:Y:S02]  /*06c0*/  LDG.E R22, desc[UR4][R22.64] ;  /* 0x0000000416167981 */ /* 0x000ea4000c1e1900 */
[----:B------:R-:W-:Y:S02]  /*06d0*/  IMAD.WIDE R16, R29, 0x4, R16 ;  /* 0x000000041d107825 */ /* 0x000fe400078e0210 */
[----:B------:R-:W5:Y:S04]  /*06e0*/  LDG.E R18, desc[UR4][R18.64] ;  /* 0x0000000412127981 */ /* 0x000f68000c1e1900 */
[----:B------:R-:W5:Y:S01]  /*06f0*/  LDG.E R16, desc[UR4][R16.64] ;  /* 0x0000000410107981 */ /* 0x000f62000c1e1900 */
[----:B------:R-:W-:-:S04]  /*0700*/  IADD3 R2, PT, PT, R2, 0x10, RZ ;  /* 0x0000001002027810 */ /* 0x000fc80007ffe0ff */
[----:B------:R-:W-:Y:S02]  /*0710*/  ISETP.NE.AND P1, PT, R2, RZ, PT ;  /* 0x000000ff0200720c */ /* 0x000fe40003f25270 */
[----:B------:R-:W-:Y:S01]  /*0720*/  IADD3 R3, PT, PT, R3, 0x10, RZ ;  /* 0x0000001003037810 */ /* 0x000fe20007ffe0ff */
[----:B----4-:R-:W-:-:S04]  /*0730*/  FFMA R7, R7, R27, R6 ;  /* 0x0000001b07077223 */ /* 0x010fc80000000006 */
[----:B---3--:R-:W-:-:S04]  /*0740*/  FFMA R8, R8, R21, R7 ;  /* 0x0000001508087223 */ /* 0x008fc80000000007 */
[----:B--2---:R-:W-:-:S04]  /*0750*/  FFMA R9, R9, R22, R8 ;  /* 0x0000001609097223 */ /* 0x004fc80000000008 */
[----:B------:R-:W-:-:S04]  /*0760*/  FFMA R10, R10, R25, R9 ;  /* 0x000000190a0a7223 */ /* 0x000fc80000000009 */
[----:B-----5:R-:W-:-:S04]  /*0770*/  FFMA R11, R11, R18, R10 ;  /* 0x000000120b0b7223 */ /* 0x020fc8000000000a */
[----:B------:R-:W-:Y:S01]  /*0780*/  FFMA R6, R26, R16, R11 ;  /* 0x000000101a067223 */ /* 0x000fe2000000000b */
[----:B------:R-:W-:Y:S06]  /*0790*/  @P1 BRA `(.L_x_4) ;  /* 0xfffffff800a41947 */ /* 0x000fec000383ffff */
.L_x_3:
[----:B------:R-:W-:Y:S05]  /*07a0*/  BSYNC.RECONVERGENT B1 ;  /* 0x0000000000017941 */ /* 0x000fea0003800200 */
.L_x_2:
[----:B------:R-:W-:Y:S05]  /*07b0*/  @!P0 BRA `(.L_x_1) ;  /* 0x0000000400948947 */ /* 0x000fea0003800000 */
[----:B------:R-:W-:Y:S01]  /*07c0*/  ISETP.GE.U32.AND P0, PT, R5, 0x8, PT ;  /* 0x000000080500780c */ /* 0x000fe20003f06070 */
[----:B------:R-:W-:Y:S01]  /*07d0*/  BSSY.RECONVERGENT B1, `(.L_x_5) ;  /* 0x0000032000017945 */ /* 0x000fe20003800200 */
[----:B------:R-:W-:-:S04]  /*07e0*/  LOP3.LUT R24, R4, 0x7, RZ, 0xc0, !PT ;  /* 0x0000000704187812 */ /* 0x000fc800078ec0ff */
[----:B------:R-:W-:-:S07]  /*07f0*/  ISETP.NE.AND P1, PT, R24, RZ, PT ;  /* 0x000000ff1800720c */ /* 0x000fce0003f25270 */
[----:B------:R-:W-:Y:S06]  /*0800*/  @!P0 BRA `(.L_x_6) ;  /* 0x0000000000b88947 */ /* 0x000fec0003800000 */
[----:B------:R-:W0:Y:S08]  /*0810*/  LDC.64 R20, c[0x0][0x390] ;  /* 0x0000e400ff147b82 */ /* 0x000e300000000a00 */
[----:B------:R-:W1:Y:S08]  /*0820*/  LDC.64 R10, c[0x0][0x3a0] ;  /* 0x0000e800ff0a7b82 */ /* 0x000e700000000a00 */
[----:B------:R-:W2:Y:S01]  /*0830*/  LDC.64 R8, c[0x0][0x388] ;  /* 0x0000e200ff087b82 */ /* 0x000ea20000000a00 */
[----:B0-----:R-:W-:-:S05]  /*0840*/  IMAD.WIDE R20, R3, 0x4, R20 ;  /* 0x0000000403147825 */ /* 0x001fca00078e0214 */
[----:B------:R-:W1:Y:S04]  /*0850*/  LDG.E R29, desc[UR4][R20.64] ;  /* 0x00000004141d7981 */ /* 0x000e68000c1e1900 */
[----:B------:R-:W3:Y:S04]  /*0860*/  LDG.E R27, desc[UR4][R20.64+0x4] ;  /* 0x00000404141b7981 */ /* 0x000ee8000c1e1900 */
[----:B------:R-:W4:Y:S04]  /*0870*/  LDG.E R25, desc[UR4][R20.64+0x8] ;  /* 0x0000080414197981 */ /* 0x000f28000c1e1900 */
[----:B------:R-:W5:Y:S04]  /*0880*/  LDG.E R13, desc[UR4][R20.64+0xc] ;  /* 0x00000c04140d7981 */ /* 0x000f68000c1e1900 */
[----:B------:R-:W5:Y:S04]  /*0890*/  LDG.E R15, desc[UR4][R20.64+0x10] ;  /* 0x00001004140f7981 */ /* 0x000f68000c1e1900 */
[----:B------:R-:W5:Y:S04]  /*08a0*/  LDG.E R17, desc[UR4][R20.64+0x14] ;  /* 0x0000140414117981 */ /* 0x000f68000c1e1900 */
[----:B------:R-:W5:Y:S04]  /*08b0*/  LDG.E R19, desc[UR4][R20.64+0x18] ;  /* 0x0000180414137981 */ /* 0x000f68000c1e1900 */
[----:B------:R4:W5:Y:S01]  /*08c0*/  LDG.E R23, desc[UR4][R20.64+0x1c] ;  /* 0x00001c0414177981 */ /* 0x000962000c1e1900 */
[----:B--2---:R-:W-:-:S05]  /*08d0*/  IMAD.WIDE R8, R3, 0x4, R8 ;  /* 0x0000000403087825 */ /* 0x004fca00078e0208 */
[----:B------:R-:W2:Y:S04]  /*08e0*/  LDG.E R7, desc[UR4][R8.64] ;  /* 0x0000000408077981 */ /* 0x000ea8000c1e1900 */
[----:B------:R-:W2:Y:S01]  /*08f0*/  LDG.E R22, desc[UR4][R8.64+0x8] ;  /* 0x0000080408167981 */ /* 0x000ea2000c1e1900 */
[----:B-1----:R-:W-:-:S04]  /*0900*/  IMAD.WIDE R28, R29, 0x4, R10 ;  /* 0x000000041d1c7825 */ /* 0x002fc800078e020a */
[--C-:B---3--:R-:W-:Y:S01]  /*0910*/  IMAD.WIDE R26, R27, 0x4, R10.reuse ;  /* 0x000000041b1a7825 */ /* 0x108fe200078e020a */
[----:B------:R-:W2:Y:S03]  /*0920*/  LDG.E R5, desc[UR4][R28.64] ;  /* 0x000000041c057981 */ /* 0x000ea6000c1e1900 */
[--C-:B----4-:R-:W-:Y:S01]  /*0930*/  IMAD.WIDE R20, R25, 0x4, R10.reuse ;  /* 0x0000000419147825 */ /* 0x110fe200078e020a */
[----:B------:R-:W3:Y:S04]  /*0940*/  LDG.E R2, desc[UR4][R26.64] ;  /* 0x000000041a027981 */ /* 0x000ee8000c1e1900 */
[----:B------:R-:W3:Y:S01]  /*0950*/  LDG.E R25, desc[UR4][R8.64+0x4] ;  /* 0x0000040408197981 */ /* 0x000ee2000c1e1900 */
[----:B-----5:R-:W-:-:S03]  /*0960*/  IMAD.WIDE R12, R13, 0x4, R10 ;  /* 0x000000040d0c7825 */ /* 0x020fc600078e020a */
[----:B------:R-:W4:Y:S01]  /*0970*/  LDG.E R21, desc[UR4][R20.64] ;  /* 0x0000000414157981 */ /* 0x000f22000c1e1900 */
[----:B------:R-:W-:-:S03]  /*0980*/  IMAD.WIDE R14, R15, 0x4, R10 ;  /* 0x000000040f0e7825 */ /* 0x000fc600078e020a */
[----:B------:R-:W5:Y:S01]  /*0990*/  LDG.E R13, desc[UR4][R12.64] ;  /* 0x000000040c0d7981 */ /* 0x000f62000c1e1900 */
[----:B------:R-:W-:-:S03]  /*09a0*/  IMAD.WIDE R16, R17, 0x4, R10 ;  /* 0x0000000411107825 */ /* 0x000fc600078e020a */
[----:B------:R-:W5:Y:S01]  /*09b0*/  LDG.E R28, desc[UR4][R8.64+0xc] ;  /* 0x00000c04081c7981 */ /* 0x000f62000c1e1900 */
[----:B------:R-:W-:-:S03]  /*09c0*/  IMAD.WIDE R18, R19, 0x4, R10 ;  /* 0x0000000413127825 */ /* 0x000fc600078e020a */
[----:B------:R-:W5:Y:S04]  /*09d0*/  LDG.E R14, desc[UR4][R14.64] ;  /* 0x000000040e0e7981 */ /* 0x000f68000c1e1900 */
[----:B------:R-:W5:Y:S01]  /*09e0*/  LDG.E R29, desc[UR4][R8.64+0x10] ;  /* 0x00001004081d7981 */ /* 0x000f62000c1e1900 */
[----:B------:R-:W-:-:S03]  /*09f0*/  IMAD.WIDE R10, R23, 0x4, R10 ;  /* 0x00000004170a7825 */ /* 0x000fc600078e020a */
[----:B------:R-:W5:Y:S04]  /*0a00*/  LDG.E R17, desc[UR4][R16.64] ;  /* 0x0000000410117981 */ /* 0x000f68000c1e1900 */
[----:B------:R-:W5:Y:S04]  /*0a10*/  LDG.E R26, desc[UR4][R8.64+0x14] ;  /* 0x00001404081a7981 */ /* 0x000f68000c1e1900 */
[----:B------:R-:W5:Y:S04]  /*0a20*/  LDG.E R18, desc[UR4][R18.64] ;  /* 0x0000000412127981 */ /* 0x000f68000c1e1900 */
[----:B------:R-:W5:Y:S04]  /*0a30*/  LDG.E R23, desc[UR4][R8.64+0x18] ;  /* 0x0000180408177981 */ /* 0x000f68000c1e1900 */
[----:B------:R-:W5:Y:S04]  /*0a40*/  LDG.E R12, desc[UR4][R8.64+0x1c] ;  /* 0x00001c04080c7981 */ /* 0x000f68000c1e1900 */
[----:B------:R-:W5:Y:S01]  /*0a50*/  LDG.E R10, desc[UR4][R10.64] ;  /* 0x000000040a0a7981 */ /* 0x000f62000c1e1900 */
[----:B------:R-:W-:Y:S01]  /*0a60*/  IADD3 R3, PT, PT, R3, 0x8, RZ ;  /* 0x0000000803037810 */ /* 0x000fe20007ffe0ff */
[----:B--2---:R-:W-:-:S04]  /*0a70*/  FFMA R6, R7, R5, R6 ;  /* 0x0000000507067223 */ /* 0x004fc80000000006 */
[----:B---3--:R-:W-:-:S04]  /*0a80*/  FFMA R25, R25, R2, R6 ;  /* 0x0000000219197223 */ /* 0x008fc80000000006 */
[----:B----4-:R-:W-:-:S04]  /*0a90*/  FFMA R21, R22, R21, R25 ;  /* 0x0000001516157223 */ /* 0x010fc80000000019 */
[----:B-----5:R-:W-:-:S04]  /*0aa0*/  FFMA R28, R28, R13, R21 ;  /* 0x0000000d1c1c7223 */ /* 0x020fc80000000015 */
[----:B------:R-:W-:-:S04]  /*0ab0*/  FFMA R29, R29, R14, R28 ;  /* 0x0000000e1d1d7223 */ /* 0x000fc8000000001c */
[----:B------:R-:W-:-:S04]  /*0ac0*/  FFMA R26, R26, R17, R29 ;  /* 0x000000111a1a7223 */ /* 0x000fc8000000001d */
[----:B------:R-:W-:-:S04]  /*0ad0*/  FFMA R23, R23, R18, R26 ;  /* 0x0000001217177223 */ /* 0x000fc8000000001a */
[----:B------:R-:W-:-:S07]  /*0ae0*/  FFMA R6, R12, R10, R23 ;  /* 0x0000000a0c067223 */ /* 0x000fce0000000017 */
.L_x_6:
[----:B------:R-:W-:Y:S05]  /*0af0*/  BSYNC.RECONVERGENT B1 ;  /* 0x0000000000017941 */ /* 0x000fea0003800200 */
.L_x_5:
[----:B------:R-:W-:Y:S05]  /*0b00*/  @!P1 BRA `(.L_x_1) ;  /* 0x0000000000c09947 */ /* 0x000fea0003800000 */
[----:B------:R-:W-:Y:S01]  /*0b10*/  ISETP.GE.U32.AND P0, PT, R24, 0x4, PT ;  /* 0x000000041800780c */ /* 0x000fe20003f06070 */
[----:B------:R-:W-:Y:S01]  /*0b20*/  BSSY.RECONVERGENT B1, `(.L_x_7) ;  /* 0x000001e000017945 */ /* 0x000fe20003800200 */
[----:B------:R-:W-:-:S04]  /*0b30*/  LOP3.LUT R4, R4, 0x3, RZ, 0xc0, !PT ;  /* 0x0000000304047812 */ /* 0x000fc800078ec0ff */
[----:B------:R-:W-:-:S07]  /*0b40*/  ISETP.NE.AND P1, PT, R4, RZ, PT ;  /* 0x000000ff0400720c */ /* 0x000fce0003f25270 */
[----:B------:R-:W-:Y:S06]  /*0b50*/  @!P0 BRA `(.L_x_8) ;  /* 0x0000000000688947 */ /* 0x000fec0003800000 */
[----:B------:R-:W0:Y:S08]  /*0b60*/  LDC.64 R8, c[0x0][0x390] ;  /* 0x0000e400ff087b82 */ /* 0x000e300000000a00 */
[----:B------:R-:W1:Y:S01]  /*0b70*/  LDC.64 R10, c[0x0][0x388] ;  /* 0x0000e200ff0a7b82 */ /* 0x000e620000000a00 */
[----:B0-----:R-:W-:-:S07]  /*0b80*/  IMAD.WIDE R12, R3, 0x4, R8 ;  /* 0x00000004030c7825 */ /* 0x001fce00078e0208 */
[----:B------:R-:W0:Y:S01]  /*0b90*/  LDC.64 R8, c[0x0][0x3a0] ;  /* 0x0000e800ff087b82 */ /* 0x000e220000000a00 */
[----:B------:R-:W0:Y:S04]  /*0ba0*/  LDG.E R15, desc[UR4][R12.64] ;  /* 0x000000040c0f7981 */ /* 0x000e28000c1e1900 */
[----:B------:R-:W2:Y:S04]  /*0bb0*/  LDG.E R17, desc[UR4][R12.64+0x4] ;  /* 0x000004040c117981 */ /* 0x000ea8000c1e1900 */
[----:B------:R-:W3:Y:S04]  /*0bc0*/  LDG.E R19, desc[UR4][R12.64+0x8] ;  /* 0x000008040c137981 */ /* 0x000ee8000c1e1900 */
[----:B------:R-:W4:Y:S01]  /*0bd0*/  LDG.E R7, desc[UR4][R12.64+0xc] ;  /* 0x00000c040c077981 */ /* 0x000f22000c1e1900 */
[----:B-1----:R-:W-:-:S05]  /*0be0*/  IMAD.WIDE R10, R3, 0x4, R10 ;  /* 0x00000004030a7825 */ /* 0x002fca00078e020a */
[----:B------:R-:W5:Y:S04]  /*0bf0*/  LDG.E R5, desc[UR4][R10.64] ;  /* 0x000000040a057981 */ /* 0x000f68000c1e1900 */
[----:B------:R-:W5:Y:S04]  /*0c00*/  LDG.E R2, desc[UR4][R10.64+0x4] ;  /* 0x000004040a027981 */ /* 0x000f68000c1e1900 */
[----:B------:R-:W5:Y:S01]  /*0c10*/  LDG.E R13, desc[UR4][R10.64+0xc] ;  /* 0x00000c040a0d7981 */ /* 0x000f62000c1e1900 */
[----:B0-----:R-:W-:-:S04]  /*0c20*/  IMAD.WIDE R14, R15, 0x4, R8 ;  /* 0x000000040f0e7825 */ /* 0x001fc800078e0208 */
[--C-:B--2---:R-:W-:Y:S02]  /*0c30*/  IMAD.WIDE R16, R17, 0x4, R8.reuse ;  /* 0x0000000411107825 */ /* 0x104fe400078e0208 */
[----:B------:R-:W5:Y:S02]  /*0c40*/  LDG.E R14, desc[UR4][R14.64] ;  /* 0x000000040e0e7981 */ /* 0x000f64000c1e1900 */
[--C-:B---3--:R-:W-:Y:S02]  /*0c50*/  IMAD.WIDE R18, R19, 0x4, R8.reuse ;  /* 0x0000000413127825 */ /* 0x108fe400078e0208 */
[----:B------:R-:W2:Y:S02]  /*0c60*/  LDG.E R16, desc[UR4][R16.64] ;  /* 0x0000000410107981 */ /* 0x000ea4000c1e1900 */
[----:B----4-:R-:W-:Y:S02]  /*0c70*/  IMAD.WIDE R8, R7, 0x4, R8 ;  /* 0x0000000407087825 */ /* 0x010fe400078e0208 */
[----:B------:R-:W3:Y:S04]  /*0c80*/  LDG.E R18, desc[UR4][R18.64] ;  /* 0x0000000412127981 */ /* 0x000ee8000c1e1900 */
[----:B------:R-:W3:Y:S04]  /*0c90*/  LDG.E R7, desc[UR4][R10.64+0x8] ;  /* 0x000008040a077981 */ /* 0x000ee8000c1e1900 */
[----:B------:R-:W4:Y:S01]  /*0ca0*/  LDG.E R8, desc[UR4][R8.64] ;  /* 0x0000000408087981 */ /* 0x000f22000c1e1900 */
[----:B------:R-:W-:Y:S01]  /*0cb0*/  IADD3 R3, PT, PT, R3, 0x4, RZ ;  /* 0x0000000403037810 */ /* 0x000fe20007ffe0ff */
[----:B-----5:R-:W-:-:S04]  /*0cc0*/  FFMA R5, R5, R14, R6 ;  /* 0x0000000e05057223 */ /* 0x020fc80000000006 */
[----:B--2---:R-:W-:-:S04]  /*0cd0*/  FFMA R2, R2, R16, R5 ;  /* 0x0000001002027223 */ /* 0x004fc80000000005 */
[----:B---3--:R-:W-:-:S04]  /*0ce0*/  FFMA R2, R7, R18, R2 ;  /* 0x0000001207027223 */ /* 0x008fc80000000002 */
[----:B----4-:R-:W-:-:S07]  /*0cf0*/  FFMA R6, R13, R8, R2 ;  /* 0x000000080d067223 */ /* 0x010fce0000000002 */
.L_x_8:
[----:B------:R-:W-:Y:S05]  /*0d00*/  BSYNC.RECONVERGENT B1 ;  /* 0x0000000000017941 */ /* 0x000fea0003800200 */
.L_x_7:
[----:B------:R-:W-:Y:S05]  /*0d10*/  @!P1 BRA `(.L_x_1) ;  /* 0x00000000003c9947 */ /* 0x000fea0003800000 */
[----:B------:R-:W0:Y:S01]  /*0d20*/  LDC.64 R16, c[0x0][0x3a0] ;  /* 0x0000e800ff107b82 */ /* 0x000e220000000a00 */
[----:B------:R-:W-:-:S07]  /*0d30*/  IADD3 R2, PT, PT, -R4, RZ, RZ ;  /* 0x000000ff04027210 */ /* 0x000fce0007ffe1ff */
[----:B------:R-:W1:Y:S08]  /*0d40*/  LDC.64 R12, c[0x0][0x390] ;  /* 0x0000e400ff0c7b82 */ /* 0x000e700000000a00 */
[----:B------:R-:W2:Y:S02]  /*0d50*/  LDC.64 R14, c[0x0][0x388] ;  /* 0x0000e200ff0e7b82 */ /* 0x000ea40000000a00 */
.L_x_9:
[----:B-1----:R-:W-:-:S06]  /*0d60*/  IMAD.WIDE R4, R3, 0x4, R12 ;  /* 0x0000000403047825 */ /* 0x002fcc00078e020c */
[----:B------:R-:W0:Y:S01]  /*0d70*/  LDG.E R5, desc[UR4][R4.64] ;  /* 0x0000000404057981 */ /* 0x000e22000c1e1900 */
[----:B--2---:R-:W-:-:S06]  /*0d80*/  IMAD.WIDE R8, R3, 0x4, R14 ;  /* 0x0000000403087825 */ /* 0x004fcc00078e020e */
[----:B------:R-:W2:Y:S01]  /*0d90*/  LDG.E R9, desc[UR4][R8.64] ;  /* 0x0000000408097981 */ /* 0x000ea2000c1e1900 */
[----:B------:R-:W-:Y:S01]  /*0da0*/  IADD3 R2, PT, PT, R2, 0x1, RZ ;  /* 0x0000000102027810 */ /* 0x000fe20007ffe0ff */
[----:B0-----:R-:W-:-:S06]  /*0db0*/  IMAD.WIDE R10, R5, 0x4, R16 ;  /* 0x00000004050a7825 */ /* 0x001fcc00078e0210 */
[----:B------:R-:W2:Y:S01]  /*0dc0*/  LDG.E R10, desc[UR4][R10.64] ;  /* 0x000000040a0a7981 */ /* 0x000ea2000c1e1900 */
[----:B------:R-:W-:Y:S02]  /*0dd0*/  ISETP.NE.AND P0, PT, R2, RZ, PT ;  /* 0x000000ff0200720c */ /* 0x000fe40003f05270 */
[----:B------:R-:W-:Y:S01]  /*0de0*/  IADD3 R3, PT, PT, R3, 0x1, RZ ;  /* 0x0000000103037810 */ /* 0x000fe20007ffe0ff */
[----:B--2---:R-:W-:-:S10]  /*0df0*/  FFMA R6, R9, R10, R6 ;  /* 0x0000000a09067223 */ /* 0x004fd40000000006 */
[----:B------:R-:W-:Y:S05]  /*0e00*/  @P0 BRA `(.L_x_9) ;  /* 0xfffffffc00d40947 */ /* 0x000fea000383ffff */
.L_x_1:
[----:B------:R-:W-:Y:S05]  /*0e10*/  BSYNC.RECONVERGENT B0 ;  /* 0x0000000000007941 */ /* 0x000fea0003800200 */
.L_x_0:
[----:B------:R-:W0:Y:S02]  /*0e20*/  LDC.64 R2, c[0x0][0x3a8] ;  /* 0x0000ea00ff027b82 */ /* 0x000e240000000a00 */
[----:B0-----:R-:W-:-:S05]  /*0e30*/  IMAD.WIDE R2, R0, 0x4, R2 ;  /* 0x0000000400027825 */ /* 0x001fca00078e0202 */
[----:B------:R-:W-:Y:S01]  /*0e40*/  STG.E desc[UR4][R2.64], R6 ;  /* 0x0000000602007986 */ /* 0x000fe2000c101904 */
[----:B------:R-:W-:Y:S05]  /*0e50*/  EXIT ;  /* 0x000000000000794d */ /* 0x000fea0003800000 */
.L_x_10:
[----:B------:R-:W-:-:S00]  /*0e60*/  BRA `(.L_x_10) ;  /* 0xfffffffc00fc7947 */ /* 0x000fc0000383ffff */
[----:B------:R-:W-:-:S00]  /*0e70*/  NOP ;  /* 0x0000000000007918 */ /* 0x000fc00000000000 */
        /* <DEDUP_REMOVED lines=8> */
.L_x_57:


//--------------------- .text._Z8SpMV_ELLiPfPjiS_S_ --------------------------
	.section	.text._Z8SpMV_ELLiPfPjiS_S_,"ax",@progbits
	.align	128
        .global         _Z8SpMV_ELLiPfPjiS_S_
        .type           _Z8SpMV_ELLiPfPjiS_S_,@function
        .size           _Z8SpMV_ELLiPfPjiS_S_,(.L_x_58 - _Z8SpMV_ELLiPfPjiS_S_)
        .other          _Z8SpMV_ELLiPfPjiS_S_,@"STO_CUDA_ENTRY STV_DEFAULT"
_Z8SpMV_ELLiPfPjiS_S_:
.text._Z8SpMV_ELLiPfPjiS_S_:
[----:B------:R-:W-:Y:S01]  /*0000*/  LDC R1, c[0x0][0x37c] ;  /* 0x0000df00ff017b82 */ /* 0x000fe20000000800 */
[----:B------:R-:W0:Y:S07]  /*0010*/  S2R R0, SR_TID.X ;  /* 0x0000000000007919 */ /* 0x000e2e0000002100 */
[----:B------:R-:W0:Y:S08]  /*0020*/  S2UR UR4, SR_CTAID.X ;  /* 0x00000000000479c3 */ /* 0x000e300000002500 */
[----:B------:R-:W0:Y:S08]  /*0030*/  LDC R3, c[0x0][0x360] ;  /* 0x0000d800ff037b82 */ /* 0x000e300000000800 */
[----:B------:R-:W1:Y:S01]  /*0040*/  LDC R2, c[0x0][0x380] ;  /* 0x0000e000ff027b82 */ /* 0x000e620000000800 */
[----:B0-----:R-:W-:-:S05]  /*0050*/  IMAD R3, R3, UR4, R0 ;  /* 0x0000000403037c24 */ /* 0x001fca000f8e0200 */
[----:B-1----:R-:W-:-:S13]  /*0060*/  ISETP.GE.AND P0, PT, R3, R2, PT ;  /* 0x000000020300720c */ /* 0x002fda0003f06270 */
[----:B------:R-:W-:Y:S05]  /*0070*/  @P0 EXIT ;  /* 0x000000000000094d */ /* 0x000fea0003800000 */
[----:B------:R-:W0:Y:S01]  /*0080*/  LDC R4, c[0x0][0x398] ;  /* 0x0000e600ff047b82 */ /* 0x000e220000000800 */
[----:B------:R-:W1:Y:S01]  /*0090*/  LDCU.64 UR4, c[0x0][0x358] ;  /* 0x00006b00ff0477ac */ /* 0x000e620008000a00 */
[----:B------:R-:W-:Y:S01]  /*00a0*/  HFMA2 R8, -RZ, RZ, 0, 0 ;  /* 0x00000000ff087431 */ /* 0x000fe200000001ff */
[----:B0-----:R-:W-:-:S13]  /*00b0*/  ISETP.GE.AND P0, PT, R4, 0x1, PT ;  /* 0x000000010400780c */ /* 0x001fda0003f06270 */
[----:B-1----:R-:W-:Y:S05]  /*00c0*/  @!P0 BRA `(.L_x_11) ;  /* 0x0000000800448947 */ /* 0x002fea0003800000 */
[C---:B------:R-:W-:Y:S02]  /*00d0*/  ISETP.GE.U32.AND P1, PT, R4.reuse, 0x8, PT ;  /* 0x000000080400780c */ /* 0x040fe40003f26070 */
[----:B------:R-:W-:Y:S02]  /*00e0*/  LOP3.LUT R5, R4, 0x7, RZ, 0xc0, !PT ;  /* 0x0000000704057812 */ /* 0x000fe400078ec0ff */
[----:B------:R-:W-:Y:S02]  /*00f0*/  MOV R8, RZ ;  /* 0x000000ff00087202 */ /* 0x000fe40000000f00 */
[----:B------:R-:W-:Y:S02]  /*0100*/  ISETP.NE.AND P0, PT, R5, RZ, PT ;  /* 0x000000ff0500720c */ /* 0x000fe40003f05270 */
[----:B------:R-:W-:-:S05]  /*0110*/  MOV R6, RZ ;  /* 0x000000ff00067202 */ /* 0x000fca0000000f00 */
[----:B------:R-:W-:Y:S06]  /*0120*/  @!P1 BRA `(.L_x_12) ;  /* 0x00000004000c9947 */ /* 0x000fec0003800000 */
[----:B------:R-:W-:Y:S02]  /*0130*/  LOP3.LUT R6, R4, 0x7ffffff8, RZ, 0xc0, !PT ;  /* 0x7ffffff804067812 */ /* 0x000fe400078ec0ff */
[----:B------:R-:W-:Y:S02]  /*0140*/  MOV R8, RZ ;  /* 0x000000ff00087202 */ /* 0x000fe40000000f00 */
[----:B------:R-:W-:Y:S02]  /*0150*/  MOV R7, R3 ;  /* 0x0000000300077202 */ /* 0x000fe40000000f00 */
[----:B------:R-:W-:-:S07]  /*0160*/  IADD3 R0, PT, PT, -R6, RZ, RZ ;  /* 0x000000ff06007210 */ /* 0x000fce0007ffe1ff */
.L_x_13:
[----:B------:R-:W0:Y:S08]  /*0170*/  LDC.64 R12, c[0x0][0x390] ;  /* 0x0000e400ff0c7b82 */ /* 0x000e300000000a00 */
[----:B------:R-:W1:Y:S08]  /*0180*/  LDC.64 R14, c[0x0][0x3a0] ;  /* 0x0000e800ff0e7b82 */ /* 0x000e700000000a00 */
[----:B------:R-:W2:Y:S01]  /*0190*/  LDC.64 R30, c[0x0][0x388] ;  /* 0x0000e200ff1e7b82 */ /* 0x000ea20000000a00 */
[----:B0-----:R-:W-:-:S05]  /*01a0*/  IMAD.WIDE R12, R7, 0x4, R12 ;  /* 0x00000004070c7825 */ /* 0x001fca00078e020c */
[----:B------:R0:W1:Y:S01]  /*01b0*/  LDG.E R11, desc[UR4][R12.64] ;  /* 0x000000040c0b7981 */ /* 0x000062000c1e1900 */
[----:B--2---:R-:W-:-:S05]  /*01c0*/  IMAD.WIDE R30, R7, 0x4, R30 ;  /* 0x00000004071e7825 */ /* 0x004fca00078e021e */
[----:B------:R-:W2:Y:S01]  /*01d0*/  LDG.E R16, desc[UR4][R30.64] ;  /* 0x000000041e107981 */ /* 0x000ea2000c1e1900 */
[----:B------:R-:W-:-:S04]  /*01e0*/  IMAD.WIDE R26, R2, 0x4, R12 ;  /* 0x00000004021a7825 */ /* 0x000fc800078e020c */
[C---:B------:R-:W-:Y:S02]  /*01f0*/  IMAD.WIDE R22, R2.reuse, 0x4, R26 ;  /* 0x0000000402167825 */ /* 0x040fe400078e021a */
[----:B------:R-:W3:Y:S02]  /*0200*/  LDG.E R27, desc[UR4][R26.64] ;  /* 0x000000041a1b7981 */ /* 0x000ee4000c1e1900 */
[C---:B------:R-:W-:Y:S02]  /*0210*/  IMAD.WIDE R18, R2.reuse, 0x4, R22 ;  /* 0x0000000402127825 */ /* 0x040fe400078e0216 */
[----:B------:R-:W4:Y:S02]  /*0220*/  LDG.E R23, desc[UR4][R22.64] ;  /* 0x0000000416177981 */ /* 0x000f24000c1e1900 */
[C---:B0-----:R-:W-:Y:S02]  /*0230*/  IMAD.WIDE R12, R2.reuse, 0x4, R18 ;  /* 0x00000004020c7825 */ /* 0x041fe400078e0212 */
[----:B------:R-:W5:Y:S02]  /*0240*/  LDG.E R21, desc[UR4][R18.64] ;  /* 0x0000000412157981 */ /* 0x000f64000c1e1900 */
[----:B------:R-:W-:-:S02]  /*0250*/  IMAD.WIDE R24, R2, 0x4, R12 ;  /* 0x0000000402187825 */ /* 0x000fc400078e020c */
[----:B------:R0:W5:Y:S02]  /*0260*/  LDG.E R19, desc[UR4][R12.64] ;  /* 0x000000040c137981 */ /* 0x000164000c1e1900 */
[----:B0-----:R-:W-:-:S05]  /*0270*/  IMAD.WIDE R12, R2, 0x4, R24 ;  /* 0x00000004020c7825 */ /* 0x001fca00078e0218 */
[----:B------:R-:W5:Y:S01]  /*0280*/  LDG.E R9, desc[UR4][R12.64] ;  /* 0x000000040c097981 */ /* 0x000f62000c1e1900 */
[----:B-1----:R-:W-:-:S06]  /*0290*/  IMAD.WIDE.U32 R10, R11, 0x4, R14 ;  /* 0x000000040b0a7825 */ /* 0x002fcc00078e000e */
[----:B------:R-:W2:Y:S04]  /*02a0*/  LDG.E R10, desc[UR4][R10.64] ;  /* 0x000000040a0a7981 */ /* 0x000ea8000c1e1900 */
[----:B------:R0:W5:Y:S02]  /*02b0*/  LDG.E R11, desc[UR4][R24.64] ;  /* 0x00000004180b7981 */ /* 0x000164000c1e1900 */
[----:B0-----:R-:W-:-:S06]  /*02c0*/  IMAD.WIDE R24, R2, 0x4, R12 ;  /* 0x0000000402187825 */ /* 0x001fcc00078e020c */
[----:B------:R-:W5:Y:S01]  /*02d0*/  LDG.E R24, desc[UR4][R24.64] ;  /* 0x0000000418187981 */ /* 0x000f62000c1e1900 */
[----:B------:R-:W-:-:S05]  /*02e0*/  IMAD.WIDE R30, R2, 0x4, R30 ;  /* 0x00000004021e7825 */ /* 0x000fca00078e021e */
[----:B------:R-:W5:Y:S01]  /*02f0*/  LDG.E R22, desc[UR4][R30.64] ;  /* 0x000000041e167981 */ /* 0x000f62000c1e1900 */
[----:B------:R-:W-:-:S05]  /*0300*/  IMAD.WIDE R12, R2, 0x4, R30 ;  /* 0x00000004020c7825 */ /* 0x000fca00078e021e */
[----:B------:R0:W5:Y:S01]  /*0310*/  LDG.E R20, desc[UR4][R12.64] ;  /* 0x000000040c147981 */ /* 0x000162000c1e1900 */
[----:B------:R-:W-:-:S05]  /*0320*/  IMAD.WIDE R28, R2, 0x4, R12 ;  /* 0x00000004021c7825 */ /* 0x000fca00078e020c */
[----:B------:R-:W5:Y:S01]  /*0330*/  LDG.E R18, desc[UR4][R28.64] ;  /* 0x000000041c127981 */ /* 0x000f62000c1e1900 */
[----:B--2---:R-:W-:Y:S01]  /*0340*/  FFMA R8, R16, R10, R8 ;  /* 0x0000000a10087223 */ /* 0x004fe20000000008 */
[----:B------:R-:W-:-:S05]  /*0350*/  IMAD.WIDE R16, R2, 0x4, R28 ;  /* 0x0000000402107825 */ /* 0x000fca00078e021c */
[----:B------:R1:W2:Y:S01]  /*0360*/  LDG.E R10, desc[UR4][R16.64] ;  /* 0x00000004100a7981 */ /* 0x0002a2000c1e1900 */
[----:B0-----:R-:W-:-:S05]  /*0370*/  IMAD.WIDE R12, R2, 0x4, R16 ;  /* 0x00000004020c7825 */ /* 0x001fca00078e0210 */
[----:B------:R3:W2:Y:S01]  /*0380*/  LDG.E R26, desc[UR4][R12.64] ;  /* 0x000000040c1a7981 */ /* 0x0006a2000c1e1900 */
[----:B-1----:R-:W-:-:S05]  /*0390*/  IMAD.WIDE R16, R2, 0x4, R12 ;  /* 0x0000000402107825 */ /* 0x002fca00078e020c */
[----:B------:R0:W2:Y:S01]  /*03a0*/  LDG.E R25, desc[UR4][R16.64] ;  /* 0x0000000410197981 */ /* 0x0000a2000c1e1900 */
[----:B---3--:R-:W-:-:S04]  /*03b0*/  IMAD.WIDE.U32 R12, R27, 0x4, R14 ;  /* 0x000000041b0c7825 */ /* 0x008fc800078e000e */
[----:B0-----:R-:W-:-:S06]  /*03c0*/  IMAD.WIDE R16, R2, 0x4, R16 ;  /* 0x0000000402107825 */ /* 0x001fcc00078e0210 */
[----:B------:R-:W3:Y:S04]  /*03d0*/  LDG.E R16, desc[UR4][R16.64] ;  /* 0x0000000410107981 */ /* 0x000ee8000c1e1900 */
[----:B------:R4:W2:Y:S02]  /*03e0*/  LDG.E R17, desc[UR4][R12.64] ;  /* 0x000000040c117981 */ /* 0x0008a4000c1e1900 */
[----:B----4-:R-:W-:-:S05]  /*03f0*/  IMAD.WIDE.U32 R12, R23, 0x4, R14 ;  /* 0x00000004170c7825 */ /* 0x010fca00078e000e */
[----:B------:R5:W4:Y:S02]  /*0400*/  LDG.E R23, desc[UR4][R12.64] ;  /* 0x000000040c177981 */ /* 0x000b24000c1e1900 */
[----:B-----5:R-:W-:-:S05]  /*0410*/  IMAD.WIDE.U32 R12, R21, 0x4, R14 ;  /* 0x00000004150c7825 */ /* 0x020fca00078e000e */
[----:B------:R0:W5:Y:S02]  /*0420*/  LDG.E R21, desc[UR4][R12.64] ;  /* 0x000000040c157981 */ /* 0x000164000c1e1900 */
[----:B0-----:R-:W-:-:S05]  /*0430*/  IMAD.WIDE.U32 R12, R19, 0x4, R14 ;  /* 0x00000004130c7825 */ /* 0x001fca00078e000e */
[----:B------:R0:W3:Y:S02]  /*0440*/  LDG.E R19, desc[UR4][R12.64] ;  /* 0x000000040c137981 */ /* 0x0000e4000c1e1900 */
[----:B0-----:R-:W-:-:S05]  /*0450*/  IMAD.WIDE.U32 R12, R11, 0x4, R14 ;  /* 0x000000040b0c7825 */ /* 0x001fca00078e000e */
[----:B------:R0:W3:Y:S02]  /*0460*/  LDG.E R11, desc[UR4][R12.64] ;  /* 0x000000040c0b7981 */ /* 0x0000e4000c1e1900 */
[----:B0-----:R-:W-:-:S04]  /*0470*/  IMAD.WIDE.U32 R12, R9, 0x4, R14 ;  /* 0x00000004090c7825 */ /* 0x001fc800078e000e */
[----:B------:R-:W-:Y:S01]  /*0480*/  IMAD.WIDE.U32 R14, R24, 0x4, R14 ;  /* 0x00000004180e7825 */ /* 0x000fe200078e000e */
[----:B------:R-:W3:Y:S05]  /*0490*/  LDG.E R9, desc[UR4][R12.64] ;  /* 0x000000040c097981 */ /* 0x000eea000c1e1900 */
[----:B------:R-:W3:Y:S01]  /*04a0*/  LDG.E R14, desc[UR4][R14.64] ;  /* 0x000000040e0e7981 */ /* 0x000ee2000c1e1900 */
[----:B------:R-:W-:-:S04]  /*04b0*/  IADD3 R0, PT, PT, R0, 0x8, RZ ;  /* 0x0000000800007810 */ /* 0x000fc80007ffe0ff */
[----:B------:R-:W-:Y:S02]  /*04c0*/  ISETP.NE.AND P1, PT, R0, RZ, PT ;  /* 0x000000ff0000720c */ /* 0x000fe40003f25270 */
[----:B------:R-:W-:Y:S01]  /*04d0*/  LEA R7, R2, R7, 0x3 ;  /* 0x0000000702077211 */ /* 0x000fe200078e18ff */
[----:B--2---:R-:W-:-:S04]  /*04e0*/  FFMA R17, R22, R17, R8 ;  /* 0x0000001116117223 */ /* 0x004fc80000000008 */
[----:B----4-:R-:W-:-:S04]  /*04f0*/  FFMA R17, R20, R23, R17 ;  /* 0x0000001714117223 */ /* 0x010fc80000000011 */
[----:B-----5:R-:W-:-:S04]  /*0500*/  FFMA R17, R18, R21, R17 ;  /* 0x0000001512117223 */ /* 0x020fc80000000011 */
[----:B---3--:R-:W-:-:S04]  /*0510*/  FFMA R17, R10, R19, R17 ;  /* 0x000000130a117223 */ /* 0x008fc80000000011 */
[----:B------:R-:W-:-:S04]  /*0520*/  FFMA R26, R26, R11, R17 ;  /* 0x0000000b1a1a7223 */ /* 0x000fc80000000011 */
[----:B------:R-:W-:-:S04]  /*0530*/  FFMA R9, R25, R9, R26 ;  /* 0x0000000919097223 */ /* 0x000fc8000000001a */
[----:B------:R-:W-:Y:S01]  /*0540*/  FFMA R8, R16, R14, R9 ;  /* 0x0000000e10087223 */ /* 0x000fe20000000009 */
[----:B------:R-:W-:Y:S06]  /*0550*/  @P1 BRA `(.L_x_13) ;  /* 0xfffffffc00041947 */ /* 0x000fec000383ffff */
.L_x_12:
[----:B------:R-:W-:Y:S05]  /*0560*/  @!P0 BRA `(.L_x_11) ;  /* 0x00000004001c8947 */ /* 0x000fea0003800000 */
[----:B------:R-:W-:Y:S02]  /*0570*/  ISETP.GE.U32.AND P0, PT, R5, 0x4, PT ;  /* 0x000000040500780c */ /* 0x000fe40003f06070 */
[----:B------:R-:W-:-:S04]  /*0580*/  LOP3.LUT R9, R4, 0x3, RZ, 0xc0, !PT ;  /* 0x0000000304097812 */ /* 0x000fc800078ec0ff */
[----:B------:R-:W-:-:S07]  /*0590*/  ISETP.NE.AND P1, PT, R9, RZ, PT ;  /* 0x000000ff0900720c */ /* 0x000fce0003f25270 */
[----:B------:R-:W-:Y:S06]  /*05a0*/  @!P0 BRA `(.L_x_14) ;  /* 0x0000000000848947 */ /* 0x000fec0003800000 */
[----:B------:R-:W0:Y:S01]  /*05b0*/  LDC.64 R14, c[0x0][0x390] ;  /* 0x0000e400ff0e7b82 */ /* 0x000e220000000a00 */
[----:B------:R-:W-:-:S07]  /*05c0*/  IMAD R7, R6, R2, R3 ;  /* 0x0000000206077224 */ /* 0x000fce00078e0203 */
[----:B------:R-:W1:Y:S08]  /*05d0*/  LDC.64 R22, c[0x0][0x388] ;  /* 0x0000e200ff167b82 */ /* 0x000e700000000a00 */
[----:B------:R-:W2:Y:S01]  /*05e0*/  LDC.64 R10, c[0x0][0x3a0] ;  /* 0x0000e800ff0a7b82 */ /* 0x000ea20000000a00 */
[----:B0-----:R-:W-:-:S05]  /*05f0*/  IMAD.WIDE R14, R7, 0x4, R14 ;  /* 0x00000004070e7825 */ /* 0x001fca00078e020e */
[----:B------:R-:W2:Y:S01]  /*0600*/  LDG.E R25, desc[UR4][R14.64] ;  /* 0x000000040e197981 */ /* 0x000ea2000c1e1900 */
[----:B------:R-:W-:-:S04]  /*0610*/  IMAD.WIDE R16, R2, 0x4, R14 ;  /* 0x0000000402107825 */ /* 0x000fc800078e020e */
[C---:B------:R-:W-:Y:S02]  /*0620*/  IMAD.WIDE R18, R2.reuse, 0x4, R16 ;  /* 0x0000000402127825 */ /* 0x040fe400078e0210 */
[----:B------:R-:W3:Y:S02]  /*0630*/  LDG.E R17, desc[UR4][R16.64] ;  /* 0x0000000410117981 */ /* 0x000ee4000c1e1900 */
[----:B------:R-:W-:Y:S02]  /*0640*/  IMAD.WIDE R20, R2, 0x4, R18 ;  /* 0x0000000402147825 */ /* 0x000fe400078e0212 */
[----:B------:R-:W4:Y:S04]  /*0650*/  LDG.E R19, desc[UR4][R18.64] ;  /* 0x0000000412137981 */ /* 0x000f28000c1e1900 */
[----:B------:R0:W5:Y:S01]  /*0660*/  LDG.E R5, desc[UR4][R20.64] ;  /* 0x0000000414057981 */ /* 0x000162000c1e1900 */
[----:B-1----:R-:W-:-:S05]  /*0670*/  IMAD.WIDE R22, R7, 0x4, R22 ;  /* 0x0000000407167825 */ /* 0x002fca00078e0216 */
[----:B------:R-:W5:Y:S01]  /*0680*/  LDG.E R7, desc[UR4][R22.64] ;  /* 0x0000000416077981 */ /* 0x000f62000c1e1900 */
[----:B------:R-:W-:-:S04]  /*0690*/  IMAD.WIDE R12, R2, 0x4, R22 ;  /* 0x00000004020c7825 */ /* 0x000fc800078e0216 */
[----:B--2---:R-:W-:-:S05]  /*06a0*/  IMAD.WIDE.U32 R24, R25, 0x4, R10 ;  /* 0x0000000419187825 */ /* 0x004fca00078e000a */
[----:B------:R-:W2:Y:S01]  /*06b0*/  LDG.E R0, desc[UR4][R24.64] ;  /* 0x0000000418007981 */ /* 0x000ea2000c1e1900 */
[----:B---3--:R-:W-:-:S04]  /*06c0*/  IMAD.WIDE.U32 R14, R17, 0x4, R10 ;  /* 0x00000004110e7825 */ /* 0x008fc800078e000a */
[C---:B------:R-:W-:Y:S02]  /*06d0*/  IMAD.WIDE R16, R2.reuse, 0x4, R12 ;  /* 0x0000000402107825 */ /* 0x040fe400078e020c */
[----:B------:R-:W3:Y:S02]  /*06e0*/  LDG.E R13, desc[UR4][R12.64] ;  /* 0x000000040c0d7981 */ /* 0x000ee4000c1e1900 */
[----:B----4-:R-:W-:Y:S02]  /*06f0*/  IMAD.WIDE.U32 R18, R19, 0x4, R10 ;  /* 0x0000000413127825 */ /* 0x010fe400078e000a */
[----:B------:R-:W3:Y:S02]  /*0700*/  LDG.E R14, desc[UR4][R14.64] ;  /* 0x000000040e0e7981 */ /* 0x000ee4000c1e1900 */
[----:B0-----:R-:W-:Y:S02]  /*0710*/  IMAD.WIDE R20, R2, 0x4, R16 ;  /* 0x0000000402147825 */ /* 0x001fe400078e0210 */
[----:B------:R-:W4:Y:S02]  /*0720*/  LDG.E R27, desc[UR4][R16.64] ;  /* 0x00000004101b7981 */ /* 0x000f24000c1e1900 */
[----:B-----5:R-:W-:-:S02]  /*0730*/  IMAD.WIDE.U32 R10, R5, 0x4, R10 ;  /* 0x00000004050a7825 */ /* 0x020fc400078e000a */
[----:B------:R-:W4:Y:S04]  /*0740*/  LDG.E R18, desc[UR4][R18.64] ;  /* 0x0000000412127981 */ /* 0x000f28000c1e1900 */
[----:B------:R-:W5:Y:S04]  /*0750*/  LDG.E R21, desc[UR4][R20.64] ;  /* 0x0000000414157981 */ /* 0x000f68000c1e1900 */
[----:B------:R-:W5:Y:S01]  /*0760*/  LDG.E R10, desc[UR4][R10.64] ;  /* 0x000000040a0a7981 */ /* 0x000f62000c1e1900 */
[----:B------:R-:W-:Y:S01]  /*0770*/  IADD3 R6, PT, PT, R6, 0x4, RZ ;  /* 0x0000000406067810 */ /* 0x000fe20007ffe0ff */
[----:B--2---:R-:W-:-:S04]  /*0780*/  FFMA R0, R7, R0, R8 ;  /* 0x0000000007007223 */ /* 0x004fc80000000008 */
[----:B---3--:R-:W-:-:S04]  /*0790*/  FFMA R0, R13, R14, R0 ;  /* 0x0000000e0d007223 */ /* 0x008fc80000000000 */
[----:B----4-:R-:W-:-:S04]  /*07a0*/  FFMA R0, R27, R18, R0 ;  /* 0x000000121b007223 */ /* 0x010fc80000000000 */
[----:B-----5:R-:W-:-:S07]  /*07b0*/  FFMA R8, R21, R10, R0 ;  /* 0x0000000a15087223 */ /* 0x020fce0000000000 */
.L_x_14:
[----:B------:R-:W-:Y:S05]  /*07c0*/  @!P1 BRA `(.L_x_11) ;  /* 0x0000000000849947 */ /* 0x000fea0003800000 */
[----:B------:R-:W-:Y:S02]  /*07d0*/  ISETP.NE.AND P0, PT, R9, 0x1, PT ;  /* 0x000000010900780c */ /* 0x000fe40003f05270 */
[----:B------:R-:W-:-:S04]  /*07e0*/  LOP3.LUT R4, R4, 0x1, RZ, 0xc0, !PT ;  /* 0x0000000104047812 */ /* 0x000fc800078ec0ff */
[----:B------:R-:W-:-:S07]  /*07f0*/  ISETP.NE.U32.AND P1, PT, R4, 0x1, PT ;  /* 0x000000010400780c */ /* 0x000fce0003f25070 */
[----:B------:R-:W0:Y:S01]  /*0800*/  @P0 LDC.64 R4, c[0x0][0x390] ;  /* 0x0000e400ff040b82 */ /* 0x000e220000000a00 */
[C---:B------:R-:W-:Y:S01]  /*0810*/  @P0 IMAD R7, R6.reuse, R2, R3 ;  /* 0x0000000206070224 */ /* 0x040fe200078e0203 */
[----:B------:R-:W-:-:S05]  /*0820*/  @P0 IADD3 R6, PT, PT, R6, 0x2, RZ ;  /* 0x0000000206060810 */ /* 0x000fca0007ffe0ff */
[----:B------:R-:W-:Y:S01]  /*0830*/  @!P1 IMAD R6, R6, R2, R3 ;  /* 0x0000000206069224 */ /* 0x000fe200078e0203 */
[----:B------:R-:W1:Y:S08]  /*0840*/  @!P1 LDC.64 R14, c[0x0][0x390] ;  /* 0x0000e400ff0e9b82 */ /* 0x000e700000000a00 */
[----:B------:R-:W2:Y:S01]  /*0850*/  @P0 LDC.64 R16, c[0x0][0x388] ;  /* 0x0000e200ff100b82 */ /* 0x000ea20000000a00 */
[----:B0-----:R-:W-:-:S07]  /*0860*/  @P0 IMAD.WIDE R18, R7, 0x4, R4 ;  /* 0x0000000407120825 */ /* 0x001fce00078e0204 */
[----:B------:R-:W0:Y:S01]  /*0870*/  @P0 LDC.64 R12, c[0x0][0x3a0] ;  /* 0x0000e800ff0c0b82 */ /* 0x000e220000000a00 */
[----:B------:R-:W0:Y:S01]  /*0880*/  @P0 LDG.E R21, desc[UR4][R18.64] ;  /* 0x0000000412150981 */ /* 0x000e22000c1e1900 */
[----:B------:R-:W-:-:S06]  /*0890*/  @P0 IMAD.WIDE R24, R2, 0x4, R18 ;  /* 0x0000000402180825 */ /* 0x000fcc00078e0212 */
[----:B------:R-:W3:Y:S01]  /*08a0*/  @!P1 LDC.64 R10, c[0x0][0x388] ;  /* 0x0000e200ff0a9b82 */ /* 0x000ee20000000a00 */
[----:B-1----:R-:W-:Y:S01]  /*08b0*/  @!P1 IMAD.WIDE R14, R6, 0x4, R14 ;  /* 0x00000004060e9825 */ /* 0x002fe200078e020e */
[----:B------:R-:W4:Y:S05]  /*08c0*/  @P0 LDG.E R25, desc[UR4][R24.64] ;  /* 0x0000000418190981 */ /* 0x000f2a000c1e1900 */
[----:B------:R-:W5:Y:S01]  /*08d0*/  @!P1 LDG.E R15, desc[UR4][R14.64] ;  /* 0x000000040e0f9981 */ /* 0x000f62000c1e1900 */
[----:B------:R-:W5:Y:S01]  /*08e0*/  @!P1 LDC.64 R4, c[0x0][0x3a0] ;  /* 0x0000e800ff049b82 */ /* 0x000f620000000a00 */
[----:B--2---:R-:W-:-:S04]  /*08f0*/  @P0 IMAD.WIDE R16, R7, 0x4, R16 ;  /* 0x0000000407100825 */ /* 0x004fc800078e0210 */
[----:B------:R-:W-:Y:S02]  /*0900*/  @P0 IMAD.WIDE R22, R2, 0x4, R16 ;  /* 0x0000000402160825 */ /* 0x000fe400078e0210 */
[----:B------:R-:W2:Y:S04]  /*0910*/  @P0 LDG.E R17, desc[UR4][R16.64] ;  /* 0x0000000410110981 */ /* 0x000ea8000c1e1900 */
[----:B------:R-:W2:Y:S01]  /*0920*/  @P0 LDG.E R23, desc[UR4][R22.64] ;  /* 0x0000000416170981 */ /* 0x000ea2000c1e1900 */
[----:B---3--:R-:W-:-:S06]  /*0930*/  @!P1 IMAD.WIDE R10, R6, 0x4, R10 ;  /* 0x00000004060a9825 */ /* 0x008fcc00078e020a */
[----:B------:R-:W3:Y:S01]  /*0940*/  @!P1 LDG.E R11, desc[UR4][R10.64] ;  /* 0x000000040a0b9981 */ /* 0x000ee2000c1e1900 */
[----:B0-----:R-:W-:-:S06]  /*0950*/  @P0 IMAD.WIDE.U32 R20, R21, 0x4, R12 ;  /* 0x0000000415140825 */ /* 0x001fcc00078e000c */
[----:B------:R-:W2:Y:S01]  /*0960*/  @P0 LDG.E R20, desc[UR4][R20.64] ;  /* 0x0000000414140981 */ /* 0x000ea2000c1e1900 */
[----:B----4-:R-:W-:-:S04]  /*0970*/  @P0 IMAD.WIDE.U32 R12, R25, 0x4, R12 ;  /* 0x00000004190c0825 */ /* 0x010fc800078e000c */
[----:B-----5:R-:W-:Y:S02]  /*0980*/  @!P1 IMAD.WIDE.U32 R4, R15, 0x4, R4 ;  /* 0x000000040f049825 */ /* 0x020fe400078e0004 */
[----:B------:R-:W4:Y:S04]  /*0990*/  @P0 LDG.E R12, desc[UR4][R12.64] ;  /* 0x000000040c0c0981 */ /* 0x000f28000c1e1900 */
[----:B------:R-:W3:Y:S01]  /*09a0*/  @!P1 LDG.E R4, desc[UR4][R4.64] ;  /* 0x0000000404049981 */ /* 0x000ee2000c1e1900 */
[----:B--2---:R-:W-:-:S04]  /*09b0*/  @P0 FFMA R0, R17, R20, R8 ;  /* 0x0000001411000223 */ /* 0x004fc80000000008 */
[----:B----4-:R-:W-:-:S04]  /*09c0*/  @P0 FFMA R8, R23, R12, R0 ;  /* 0x0000000c17080223 */ /* 0x010fc80000000000 */
[----:B---3--:R-:W-:-:S07]  /*09d0*/  @!P1 FFMA R8, R11, R4, R8 ;  /* 0x000000040b089223 */ /* 0x008fce0000000008 */
.L_x_11:
[----:B------:R-:W0:Y:S02]  /*09e0*/  LDC.64 R4, c[0x0][0x3a8] ;  /* 0x0000ea00ff047b82 */ /* 0x000e240000000a00 */
[----:B0-----:R-:W-:-:S05]  /*09f0*/  IMAD.WIDE R2, R3, 0x4, R4 ;  /* 0x0000000403027825 */ /* 0x001fca00078e0204 */
[----:B------:R-:W-:Y:S01]  /*0a00*/  STG.E desc[UR4][R2.64], R8 ;  /* 0x0000000802007986 */ /* 0x000fe2000c101904 */
[----:B------:R-:W-:Y:S05]  /*0a10*/  EXIT ;  /* 0x000000000000794d */ /* 0x000fea0003800000 */
.L_x_15:
        /* <DEDUP_REMOVED lines=14> */
.L_x_58:


//--------------------- .text._Z11matrixMultiPKfS0_Pfi --------------------------
	.section	.text._Z11matrixMultiPKfS0_Pfi,"ax",@progbits
	.align	128
        .global         _Z11matrixMultiPKfS0_Pfi
        .type           _Z11matrixMultiPKfS0_Pfi,@function
        .size           _Z11matrixMultiPKfS0_Pfi,(.L_x_59 - _Z11matrixMultiPKfS0_Pfi)
        .other          _Z11matrixMultiPKfS0_Pfi,@"STO_CUDA_ENTRY STV_DEFAULT"
_Z11matrixMultiPKfS0_Pfi:
.text._Z11matrixMultiPKfS0_Pfi:
[----:B------:R-:W-:Y:S01]  /*0000*/  LDC R1, c[0x0][0x37c] ;  /* 0x0000df00ff017b82 */ /* 0x000fe20000000800 */
[----:B------:R-:W0:Y:S07]  /*0010*/  S2R R3, SR_TID.X ;  /* 0x0000000000037919 */ /* 0x000e2e0000002100 */
[----:B------:R-:W1:Y:S01]  /*0020*/  S2UR UR4, SR_CTAID.Y ;  /* 0x00000000000479c3 */ /* 0x000e620000002600 */
[----:B------:R-:W2:Y:S07]  /*0030*/  S2R R9, SR_TID.Y ;  /* 0x0000000000097919 */ /* 0x000eae0000002200 */
[----:B------:R-:W0:Y:S08]  /*0040*/  S2UR UR6, SR_CTAID.X ;  /* 0x00000000000679c3 */ /* 0x000e300000002500 */
[----:B------:R-:W0:Y:S01]  /*0050*/  LDC R4, c[0x0][0x360] ;  /* 0x0000d800ff047b82 */ /* 0x000e220000000800 */
[----:B------:R-:W1:Y:S07]  /*0060*/  LDCU UR5, c[0x0][0x364] ;  /* 0x00006c80ff0577ac */ /* 0x000e6e0008000800 */
[----:B------:R-:W3:Y:S01]  /*0070*/  LDC R0, c[0x0][0x398] ;  /* 0x0000e600ff007b82 */ /* 0x000ee20000000800 */
[----:B-1----:R-:W-:Y:S01]  /*0080*/  UIMAD UR4, UR4, UR5, URZ ;  /* 0x00000005040472a4 */ /* 0x002fe2000f8e02ff */
[----:B0-----:R-:W-:-:S05]  /*0090*/  IMAD R4, R4, UR6, R3 ;  /* 0x0000000604047c24 */ /* 0x001fca000f8e0203 */
[----:B--2---:R-:W-:-:S04]  /*00a0*/  IADD3 R3, PT, PT, R9, UR4, RZ ;  /* 0x0000000409037c10 */ /* 0x004fc8000fffe0ff */
[----:B------:R-:W-:-:S04]  /*00b0*/  VIMNMX R5, PT, PT, R4, R3, !PT ;  /* 0x0000000304057248 */ /* 0x000fc80007fe0100 */
[----:B---3--:R-:W-:-:S13]  /*00c0*/  ISETP.GE.AND P0, PT, R5, R0, PT ;  /* 0x000000000500720c */ /* 0x008fda0003f06270 */
[----:B------:R-:W-:Y:S05]  /*00d0*/  @P0 EXIT ;  /* 0x000000000000094d */ /* 0x000fea0003800000 */
[C---:B------:R-:W-:Y:S01]  /*00e0*/  ISETP.GE.U32.AND P1, PT, R0.reuse, 0x8, PT ;  /* 0x000000080000780c */ /* 0x040fe20003f26070 */
[----:B------:R-:W0:Y:S01]  /*00f0*/  LDCU.64 UR8, c[0x0][0x358] ;  /* 0x00006b00ff0877ac */ /* 0x000e220008000a00 */
[----:B------:R-:W-:Y:S01]  /*0100*/  LOP3.LUT R2, R0, 0x7, RZ, 0xc0, !PT ;  /* 0x0000000700027812 */ /* 0x000fe200078ec0ff */
[----:B------:R-:W-:Y:S02]  /*0110*/  HFMA2 R10, -RZ, RZ, 0, 0 ;  /* 0x00000000ff0a7431 */ /* 0x000fe400000001ff */
[----:B------:R-:W-:Y:S01]  /*0120*/  IMAD R4, R4, R0, RZ ;  /* 0x0000000004047224 */ /* 0x000fe200078e02ff */
[----:B------:R-:W-:Y:S02]  /*0130*/  MOV R7, RZ ;  /* 0x000000ff00077202 */ /* 0x000fe40000000f00 */
[----:B------:R-:W-:-:S05]  /*0140*/  ISETP.NE.AND P0, PT, R2, RZ, PT ;  /* 0x000000ff0200720c */ /* 0x000fca0003f05270 */
[----:B------:R-:W-:Y:S08]  /*0150*/  @!P1 BRA `(.L_x_16) ;  /* 0x0000000000fc9947 */ /* 0x000ff00003800000 */
[----:B------:R-:W1:Y:S01]  /*0160*/  LDCU.64 UR6, c[0x0][0x380] ;  /* 0x00007000ff0677ac */ /* 0x000e620008000a00 */
[C---:B------:R-:W-:Y:S01]  /*0170*/  LOP3.LUT R7, R0.reuse, 0x7ffffff8, RZ, 0xc0, !PT ;  /* 0x7ffffff800077812 */ /* 0x040fe200078ec0ff */
[C-C-:B------:R-:W-:Y:S01]  /*0180*/  IMAD R11, R0.reuse, 0x3, R3.reuse ;  /* 0x00000003000b7824 */ /* 0x140fe200078e0203 */
[CC--:B------:R-:W-:Y:S01]  /*0190*/  LEA R5, R0.reuse, R3.reuse, 0x1 ;  /* 0x0000000300057211 */ /* 0x0c0fe200078e08ff */
[C-C-:B------:R-:W-:Y:S01]  /*01a0*/  IMAD R15, R0.reuse, 0x5, R3.reuse ;  /* 0x00000005000f7824 */ /* 0x140fe200078e0203 */
[CC--:B------:R-:W-:Y:S01]  /*01b0*/  LEA R13, R0.reuse, R3.reuse, 0x2 ;  /* 0x00000003000d7211 */ /* 0x0c0fe200078e10ff */
[C-C-:B------:R-:W-:Y:S01]  /*01c0*/  IMAD R17, R0.reuse, 0x6, R3.reuse ;  /* 0x0000000600117824 */ /* 0x140fe200078e0203 */
[----:B------:R-:W-:Y:S01]  /*01d0*/  MOV R10, RZ ;  /* 0x000000ff000a7202 */ /* 0x000fe20000000f00 */
[----:B------:R-:W-:Y:S01]  /*01e0*/  IMAD R25, R0, 0x7, R3 ;  /* 0x0000000700197824 */ /* 0x000fe200078e0203 */
[----:B------:R-:W-:Y:S02]  /*01f0*/  MOV R8, R4 ;  /* 0x0000000400087202 */ /* 0x000fe40000000f00 */
[----:B------:R-:W-:-:S02]  /*0200*/  MOV R29, R3 ;  /* 0x00000003001d7202 */ /* 0x000fc40000000f00 */
[----:B------:R-:W-:Y:S02]  /*0210*/  IADD3 R6, PT, PT, -R7, RZ, RZ ;  /* 0x000000ff07067210 */ /* 0x000fe40007ffe1ff */
[----:B------:R-:W-:Y:S01]  /*0220*/  IADD3 R9, PT, PT, R0, UR4, R9 ;  /* 0x0000000400097c10 */ /* 0x000fe2000fffe009 */
[----:B-1----:R-:W-:-:S04]  /*0230*/  UIADD3 UR5, UP0, UPT, UR6, 0x10, URZ ;  /* 0x0000001006057890 */ /* 0x002fc8000ff1e0ff */
[----:B------:R-:W-:-:S12]  /*0240*/  UIADD3.X UR4, UPT, UPT, URZ, UR7, URZ, UP0, !UPT ;  /* 0x00000007ff047290 */ /* 0x000fd800087fe4ff */
.L_x_17:
[----:B------:R-:W1:Y:S01]  /*0250*/  LDC.64 R18, c[0x0][0x388] ;  /* 0x0000e200ff127b82 */ /* 0x000e620000000a00 */
[----:B------:R-:W-:Y:S02]  /*0260*/  MOV R20, UR5 ;  /* 0x0000000500147c02 */ /* 0x000fe40008000f00 */
[----:B------:R-:W-:-:S03]  /*0270*/  MOV R21, UR4 ;  /* 0x0000000400157c02 */ /* 0x000fc60008000f00 */
[----:B------:R-:W-:-:S05]  /*0280*/  IMAD.WIDE R20, R8, 0x4, R20 ;  /* 0x0000000408147825 */ /* 0x000fca00078e0214 */
[----:B0-----:R-:W2:Y:S04]  /*0290*/  LDG.E R12, desc[UR8][R20.64+-0x10] ;  /* 0xfffff008140c7981 */ /* 0x001ea8000c1e1900 */
[----:B------:R-:W3:Y:S04]  /*02a0*/  LDG.E R14, desc[UR8][R20.64+-0xc] ;  /* 0xfffff408140e7981 */ /* 0x000ee8000c1e1900 */
[----:B------:R-:W4:Y:S01]  /*02b0*/  LDG.E R28, desc[UR8][R20.64+-0x8] ;  /* 0xfffff808141c7981 */ /* 0x000f22000c1e1900 */
[----:B-1----:R-:W-:-:S03]  /*02c0*/  IMAD.WIDE.U32 R22, R29, 0x4, R18 ;  /* 0x000000041d167825 */ /* 0x002fc600078e0012 */
[----:B------:R-:W5:Y:S04]  /*02d0*/  LDG.E R16, desc[UR8][R20.64+-0x4] ;  /* 0xfffffc0814107981 */ /* 0x000f68000c1e1900 */
[----:B------:R-:W2:Y:S01]  /*02e0*/  LDG.E R23, desc[UR8][R22.64] ;  /* 0x0000000816177981 */ /* 0x000ea2000c1e1900 */
[----:B------:R-:W-:-:S04]  /*02f0*/  IMAD.WIDE.U32 R26, R9, 0x4, R18 ;  /* 0x00000004091a7825 */ /* 0x000fc800078e0012 */
[----:B--2---:R-:W-:Y:S01]  /*0300*/  FFMA R10, R12, R23, R10 ;  /* 0x000000170c0a7223 */ /* 0x004fe2000000000a */
[--C-:B------:R-:W-:Y:S01]  /*0310*/  IMAD.WIDE.U32 R22, R5, 0x4, R18.reuse ;  /* 0x0000000405167825 */ /* 0x100fe200078e0012 */
[----:B------:R0:W3:Y:S05]  /*0320*/  LDG.E R12, desc[UR8][R26.64] ;  /* 0x000000081a0c7981 */ /* 0x0000ea000c1e1900 */
[----:B------:R-:W4:Y:S01]  /*0330*/  LDG.E R23, desc[UR8][R22.64] ;  /* 0x0000000816177981 */ /* 0x000f22000c1e1900 */
[----:B0-----:R-:W-:-:S05]  /*0340*/  IMAD.WIDE.U32 R26, R11, 0x4, R18 ;  /* 0x000000040b1a7825 */ /* 0x001fca00078e0012 */
[----:B------:R0:W5:Y:S02]  /*0350*/  LDG.E R24, desc[UR8][R26.64] ;  /* 0x000000081a187981 */ /* 0x000164000c1e1900 */
[----:B0-----:R-:W-:-:S04]  /*0360*/  IMAD.WIDE.U32 R26, R13, 0x4, R18 ;  /* 0x000000040d1a7825 */ /* 0x001fc800078e0012 */
[----:B---3--:R-:W-:Y:S02]  /*0370*/  FFMA R10, R14, R12, R10 ;  /* 0x0000000c0e0a7223 */ /* 0x008fe4000000000a */
[----:B------:R-:W2:Y:S02]  /*0380*/  LDG.E R14, desc[UR8][R20.64+0x4] ;  /* 0x00000408140e7981 */ /* 0x000ea4000c1e1900 */
[----:B----4-:R-:W-:Y:S01]  /*0390*/  FFMA R10, R28, R23, R10 ;  /* 0x000000171c0a7223 */ /* 0x010fe2000000000a */
[----:B------:R-:W-:Y:S01]  /*03a0*/  IMAD.WIDE.U32 R22, R15, 0x4, R18 ;  /* 0x000000040f167825 */ /* 0x000fe200078e0012 */
[----:B------:R-:W3:Y:S04]  /*03b0*/  LDG.E R12, desc[UR8][R20.64+0x8] ;  /* 0x00000808140c7981 */ /* 0x000ee8000c1e1900 */
[----:B------:R-:W4:Y:S01]  /*03c0*/  LDG.E R28, desc[UR8][R20.64+0xc] ;  /* 0x00000c08141c7981 */ /* 0x000f22000c1e1900 */
[----:B-----5:R-:W-:-:S03]  /*03d0*/  FFMA R10, R16, R24, R10 ;  /* 0x00000018100a7223 */ /* 0x020fc6000000000a */
[----:B------:R-:W2:Y:S04]  /*03e0*/  LDG.E R23, desc[UR8][R22.64] ;  /* 0x0000000816177981 */ /* 0x000ea8000c1e1900 */
[----:B------:R0:W5:Y:S04]  /*03f0*/  LDG.E R24, desc[UR8][R26.64] ;  /* 0x000000081a187981 */ /* 0x000168000c1e1900 */
[----:B------:R-:W5:Y:S01]  /*0400*/  LDG.E R16, desc[UR8][R20.64] ;  /* 0x0000000814107981 */ /* 0x000f62000c1e1900 */
[----:B0-----:R-:W-:-:S04]  /*0410*/  IMAD.WIDE.U32 R26, R17, 0x4, R18 ;  /* 0x00000004111a7825 */ /* 0x001fc800078e0012 */
[----:B------:R-:W-:Y:S02]  /*0420*/  IMAD.WIDE.U32 R18, R25, 0x4, R18 ;  /* 0x0000000419127825 */ /* 0x000fe400078e0012 */
[----:B------:R-:W3:Y:S04]  /*0430*/  LDG.E R27, desc[UR8][R26.64] ;  /* 0x000000081a1b7981 */ /* 0x000ee8000c1e1900 */
[----:B------:R-:W4:Y:S01]  /*0440*/  LDG.E R19, desc[UR8][R18.64] ;  /* 0x0000000812137981 */ /* 0x000f22000c1e1900 */
[----:B------:R-:W-:-:S04]  /*0450*/  IADD3 R6, PT, PT, R6, 0x8, RZ ;  /* 0x0000000806067810 */ /* 0x000fc80007ffe0ff */
[----:B------:R-:W-:Y:S02]  /*0460*/  ISETP.NE.AND P1, PT, R6, RZ, PT ;  /* 0x000000ff0600720c */ /* 0x000fe40003f25270 */
[C---:B------:R-:W-:Y:S02]  /*0470*/  LEA R9, R0.reuse, R9, 0x3 ;  /* 0x0000000900097211 */ /* 0x040fe400078e18ff */
[C---:B------:R-:W-:Y:S02]  /*0480*/  LEA R5, R0.reuse, R5, 0x3 ;  /* 0x0000000500057211 */ /* 0x040fe400078e18ff */
[C---:B------:R-:W-:Y:S02]  /*0490*/  LEA R11, R0.reuse, R11, 0x3 ;  /* 0x0000000b000b7211 */ /* 0x040fe400078e18ff */
[C---:B------:R-:W-:Y:S02]  /*04a0*/  LEA R13, R0.reuse, R13, 0x3 ;  /* 0x0000000d000d7211 */ /* 0x040fe400078e18ff */
[----:B------:R-:W-:-:S02]  /*04b0*/  LEA R15, R0, R15, 0x3 ;  /* 0x0000000f000f7211 */ /* 0x000fc400078e18ff */
[C---:B------:R-:W-:Y:S02]  /*04c0*/  LEA R17, R0.reuse, R17, 0x3 ;  /* 0x0000001100117211 */ /* 0x040fe400078e18ff */
[C---:B------:R-:W-:Y:S02]  /*04d0*/  LEA R25, R0.reuse, R25, 0x3 ;  /* 0x0000001900197211 */ /* 0x040fe400078e18ff */
[----:B------:R-:W-:Y:S02]  /*04e0*/  LEA R29, R0, R29, 0x3 ;  /* 0x0000001d001d7211 */ /* 0x000fe400078e18ff */
[----:B------:R-:W-:Y:S01]  /*04f0*/  IADD3 R8, PT, PT, R8, 0x8, RZ ;  /* 0x0000000808087810 */ /* 0x000fe20007ffe0ff */
[----:B-----5:R-:W-:-:S04]  /*0500*/  FFMA R10, R16, R24, R10 ;  /* 0x00000018100a7223 */ /* 0x020fc8000000000a */
[----:B--2---:R-:W-:-:S04]  /*0510*/  FFMA R10, R14, R23, R10 ;  /* 0x000000170e0a7223 */ /* 0x004fc8000000000a */
[----:B---3--:R-:W-:-:S04]  /*0520*/  FFMA R10, R12, R27, R10 ;  /* 0x0000001b0c0a7223 */ /* 0x008fc8000000000a */
[----:B----4-:R-:W-:Y:S01]  /*0530*/  FFMA R10, R28, R19, R10 ;  /* 0x000000131c0a7223 */ /* 0x010fe2000000000a */
[----:B------:R-:W-:Y:S06]  /*0540*/  @P1 BRA `(.L_x_17) ;  /* 0xfffffffc00401947 */ /* 0x000fec000383ffff */
.L_x_16:
[----:B------:R-:W-:Y:S05]  /*0550*/  @!P0 BRA `(.L_x_18) ;  /* 0x0000000000e48947 */ /* 0x000fea0003800000 */
[----:B------:R-:W-:Y:S02]  /*0560*/  ISETP.GE.U32.AND P0, PT, R2, 0x4, PT ;  /* 0x000000040200780c */ /* 0x000fe40003f06070 */
[----:B------:R-:W-:-:S04]  /*0570*/  LOP3.LUT R6, R0, 0x3, RZ, 0xc0, !PT ;  /* 0x0000000300067812 */ /* 0x000fc800078ec0ff */
[----:B------:R-:W-:-:S07]  /*0580*/  ISETP.NE.AND P1, PT, R6, RZ, PT ;  /* 0x000000ff0600720c */ /* 0x000fce0003f25270 */
[----:B------:R-:W-:Y:S06]  /*0590*/  @!P0 BRA `(.L_x_19) ;  /* 0x0000000000648947 */ /* 0x000fec0003800000 */
[----:B------:R-:W1:Y:S01]  /*05a0*/  LDC.64 R8, c[0x0][0x388] ;  /* 0x0000e200ff087b82 */ /* 0x000e620000000a00 */
[----:B------:R-:W-:Y:S01]  /*05b0*/  IMAD R19, R7, R0, R3 ;  /* 0x0000000007137224 */ /* 0x000fe200078e0203 */
[----:B------:R-:W-:-:S04]  /*05c0*/  IADD3 R5, PT, PT, R4, R7, RZ ;  /* 0x0000000704057210 */ /* 0x000fc80007ffe0ff */
[-C--:B------:R-:W-:Y:S02]  /*05d0*/  IADD3 R17, PT, PT, R19, R0.reuse, RZ ;  /* 0x0000000013117210 */ /* 0x080fe40007ffe0ff */
[----:B------:R-:W2:Y:S02]  /*05e0*/  LDC.64 R12, c[0x0][0x380] ;  /* 0x0000e000ff0c7b82 */ /* 0x000ea40000000a00 */
[----:B------:R-:W-:Y:S01]  /*05f0*/  IADD3 R11, PT, PT, R17, R0, RZ ;  /* 0x00000000110b7210 */ /* 0x000fe20007ffe0ff */
[----:B-1----:R-:W-:-:S04]  /*0600*/  IMAD.WIDE.U32 R18, R19, 0x4, R8 ;  /* 0x0000000413127825 */ /* 0x002fc800078e0008 */
[----:B------:R-:W-:Y:S02]  /*0610*/  IMAD.WIDE.U32 R16, R17, 0x4, R8 ;  /* 0x0000000411107825 */ /* 0x000fe400078e0008 */
[----:B0-----:R-:W3:Y:S02]  /*0620*/  LDG.E R18, desc[UR8][R18.64] ;  /* 0x0000000812127981 */ /* 0x001ee4000c1e1900 */
[----:B--2---:R-:W-:Y:S02]  /*0630*/  IMAD.WIDE R12, R5, 0x4, R12 ;  /* 0x00000004050c7825 */ /* 0x004fe400078e020c */
[----:B------:R-:W2:Y:S02]  /*0640*/  LDG.E R16, desc[UR8][R16.64] ;  /* 0x0000000810107981 */ /* 0x000ea4000c1e1900 */
[C-C-:B------:R-:W-:Y:S01]  /*0650*/  IMAD.WIDE.U32 R14, R11.reuse, 0x4, R8.reuse ;  /* 0x000000040b0e7825 */ /* 0x140fe200078e0008 */
[----:B------:R-:W-:Y:S01]  /*0660*/  IADD3 R11, PT, PT, R11, R0, RZ ;  /* 0x000000000b0b7210 */ /* 0x000fe20007ffe0ff */
[----:B------:R-:W3:Y:S04]  /*0670*/  LDG.E R5, desc[UR8][R12.64] ;  /* 0x000000080c057981 */ /* 0x000ee8000c1e1900 */
[----:B------:R-:W2:Y:S01]  /*0680*/  LDG.E R2, desc[UR8][R12.64+0x4] ;  /* 0x000004080c027981 */ /* 0x000ea2000c1e1900 */
[----:B------:R-:W-:-:S03]  /*0690*/  IMAD.WIDE.U32 R8, R11, 0x4, R8 ;  /* 0x000000040b087825 */ /* 0x000fc600078e0008 */
[----:B------:R-:W4:Y:S04]  /*06a0*/  LDG.E R14, desc[UR8][R14.64] ;  /* 0x000000080e0e7981 */ /* 0x000f28000c1e1900 */
[----:B------:R-:W4:Y:S04]  /*06b0*/  LDG.E R11, desc[UR8][R12.64+0x8] ;  /* 0x000008080c0b7981 */ /* 0x000f28000c1e1900 */
[----:B------:R-:W5:Y:S04]  /*06c0*/  LDG.E R21, desc[UR8][R12.64+0xc] ;  /* 0x00000c080c157981 */ /* 0x000f68000c1e1900 */
[----:B------:R-:W5:Y:S01]  /*06d0*/  LDG.E R8, desc[UR8][R8.64] ;  /* 0x0000000808087981 */ /* 0x000f62000c1e1900 */
[----:B------:R-:W-:Y:S01]  /*06e0*/  IADD3 R7, PT, PT, R7, 0x4, RZ ;  /* 0x0000000407077810 */ /* 0x000fe20007ffe0ff */
[----:B---3--:R-:W-:-:S04]  /*06f0*/  FFMA R5, R5, R18, R10 ;  /* 0x0000001205057223 */ /* 0x008fc8000000000a */
[----:B--2---:R-:W-:-:S04]  /*0700*/  FFMA R2, R2, R16, R5 ;  /* 0x0000001002027223 */ /* 0x004fc80000000005 */
[----:B----4-:R-:W-:-:S04]  /*0710*/  FFMA R2, R11, R14, R2 ;  /* 0x0000000e0b027223 */ /* 0x010fc80000000002 */
[----:B-----5:R-:W-:-:S07]  /*0720*/  FFMA R10, R21, R8, R2 ;  /* 0x00000008150a7223 */ /* 0x020fce0000000002 */
.L_x_19:
[----:B------:R-:W-:Y:S05]  /*0730*/  @!P1 BRA `(.L_x_18) ;  /* 0x00000000006c9947 */ /* 0x000fea0003800000 */
[----:B------:R-:W1:Y:S01]  /*0740*/  LDC.64 R18, c[0x0][0x388] ;  /* 0x0000e200ff127b82 */ /* 0x000e620000000a00 */
[----:B------:R-:W-:Y:S02]  /*0750*/  ISETP.NE.AND P0, PT, R6, 0x1, PT ;  /* 0x000000010600780c */ /* 0x000fe40003f05270 */
[----:B------:R-:W-:-:S04]  /*0760*/  LOP3.LUT R2, R0, 0x1, RZ, 0xc0, !PT ;  /* 0x0000000100027812 */ /* 0x000fc800078ec0ff */
[----:B------:R-:W-:Y:S01]  /*0770*/  ISETP.NE.U32.AND P1, PT, R2, 0x1, PT ;  /* 0x000000010200780c */ /* 0x000fe20003f25070 */
[----:B------:R-:W2:Y:S06]  /*0780*/  LDC.64 R8, c[0x0][0x380] ;  /* 0x0000e000ff087b82 */ /* 0x000eac0000000a00 */
[C---:B------:R-:W-:Y:S01]  /*0790*/  @P0 IMAD R17, R7.reuse, R0, R3 ;  /* 0x0000000007110224 */ /* 0x040fe200078e0203 */
[----:B------:R-:W-:Y:S01]  /*07a0*/  @P0 IADD3 R5, PT, PT, R4, R7, RZ ;  /* 0x0000000704050210 */ /* 0x000fe20007ffe0ff */
[----:B------:R-:W3:Y:S01]  /*07b0*/  LDC.64 R14, c[0x0][0x380] ;  /* 0x0000e000ff0e7b82 */ /* 0x000ee20000000a00 */
[----:B------:R-:W-:-:S02]  /*07c0*/  @P0 IADD3 R7, PT, PT, R7, 0x2, RZ ;  /* 0x0000000207070810 */ /* 0x000fc40007ffe0ff */
[----:B------:R-:W-:-:S05]  /*07d0*/  @P0 IADD3 R11, PT, PT, R17, R0, RZ ;  /* 0x00000000110b0210 */ /* 0x000fca0007ffe0ff */
[----:B------:R-:W4:Y:S01]  /*07e0*/  LDC.64 R12, c[0x0][0x388] ;  /* 0x0000e200ff0c7b82 */ /* 0x000f220000000a00 */
[----:B-1----:R-:W-:-:S04]  /*07f0*/  @P0 IMAD.WIDE.U32 R16, R17, 0x4, R18 ;  /* 0x0000000411100825 */ /* 0x002fc800078e0012 */
[----:B------:R-:W-:Y:S02]  /*0800*/  @P0 IMAD.WIDE.U32 R18, R11, 0x4, R18 ;  /* 0x000000040b120825 */ /* 0x000fe400078e0012 */
[----:B0-----:R-:W5:Y:S02]  /*0810*/  @P0 LDG.E R16, desc[UR8][R16.64] ;  /* 0x0000000810100981 */ /* 0x001f64000c1e1900 */
[----:B--2---:R-:W-:Y:S01]  /*0820*/  @P0 IMAD.WIDE R8, R5, 0x4, R8 ;  /* 0x0000000405080825 */ /* 0x004fe200078e0208 */
[----:B------:R-:W-:Y:S01]  /*0830*/  @!P1 IADD3 R5, PT, PT, R4, R7, RZ ;  /* 0x0000000704059210 */ /* 0x000fe20007ffe0ff */
[----:B------:R-:W2:Y:S02]  /*0840*/  @P0 LDG.E R18, desc[UR8][R18.64] ;  /* 0x0000000812120981 */ /* 0x000ea4000c1e1900 */
[----:B------:R-:W-:Y:S02]  /*0850*/  @!P1 IMAD R7, R7, R0, R3 ;  /* 0x0000000007079224 */ /* 0x000fe400078e0203 */
[----:B------:R-:W5:Y:S01]  /*0860*/  @P0 LDG.E R11, desc[UR8][R8.64] ;  /* 0x00000008080b0981 */ /* 0x000f62000c1e1900 */
[----:B---3--:R-:W-:-:S03]  /*0870*/  @!P1 IMAD.WIDE R14, R5, 0x4, R14 ;  /* 0x00000004050e9825 */ /* 0x008fc600078e020e */
[----:B------:R-:W2:Y:S04]  /*0880*/  @P0 LDG.E R0, desc[UR8][R8.64+0x4] ;  /* 0x0000040808000981 */ /* 0x000ea8000c1e1900 */
[----:B------:R-:W3:Y:S01]  /*0890*/  @!P1 LDG.E R15, desc[UR8][R14.64] ;  /* 0x000000080e0f9981 */ /* 0x000ee2000c1e1900 */
[----:B----4-:R-:W-:-:S06]  /*08a0*/  @!P1 IMAD.WIDE.U32 R12, R7, 0x4, R12 ;  /* 0x00000004070c9825 */ /* 0x010fcc00078e000c */
[----:B------:R-:W3:Y:S01]  /*08b0*/  @!P1 LDG.E R12, desc[UR8][R12.64] ;  /* 0x000000080c0c9981 */ /* 0x000ee2000c1e1900 */
[----:B-----5:R-:W-:-:S04]  /*08c0*/  @P0 FFMA R11, R11, R16, R10 ;  /* 0x000000100b0b0223 */ /* 0x020fc8000000000a */
[----:B--2---:R-:W-:-:S04]  /*08d0*/  @P0 FFMA R10, R0, R18, R11 ;  /* 0x00000012000a0223 */ /* 0x004fc8000000000b */
[----:B---3--:R-:W-:-:S07]  /*08e0*/  @!P1 FFMA R10, R15, R12, R10 ;  /* 0x0000000c0f0a9223 */ /* 0x008fce000000000a */
.L_x_18:
[----:B------:R-:W1:Y:S01]  /*08f0*/  LDC.64 R6, c[0x0][0x390] ;  /* 0x0000e400ff067b82 */ /* 0x000e620000000a00 */
[----:B------:R-:W-:-:S05]  /*0900*/  IADD3 R3, PT, PT, R3, R4, RZ ;  /* 0x0000000403037210 */ /* 0x000fca0007ffe0ff */
[----:B-1----:R-:W-:-:S05]  /*0910*/  IMAD.WIDE R2, R3, 0x4, R6 ;  /* 0x0000000403027825 */ /* 0x002fca00078e0206 */
[----:B0-----:R-:W-:Y:S01]  /*0920*/  STG.E desc[UR8][R2.64], R10 ;  /* 0x0000000a02007986 */ /* 0x001fe2000c101908 */
[----:B------:R-:W-:Y:S05]  /*0930*/  EXIT ;  /* 0x000000000000794d */ /* 0x000fea0003800000 */
.L_x_20:
        /* <DEDUP_REMOVED lines=12> */
.L_x_59:


//--------------------- .text._Z17vecMatrixMulti_cBPKiPKfS2_Pfi --------------------------
	.section	.text._Z17vecMatrixMulti_cBPKiPKfS2_Pfi,"ax",@progbits
	.align	128
        .global         _Z17vecMatrixMulti_cBPKiPKfS2_Pfi
        .type           _Z17vecMatrixMulti_cBPKiPKfS2_Pfi,@function
        .size           _Z17vecMatrixMulti_cBPKiPKfS2_Pfi,(.L_x_60 - _Z17vecMatrixMulti_cBPKiPKfS2_Pfi)
        .other          _Z17vecMatrixMulti_cBPKiPKfS2_Pfi,@"STO_CUDA_ENTRY STV_DEFAULT"
_Z17vecMatrixMulti_cBPKiPKfS2_Pfi:
.text._Z17vecMatrixMulti_cBPKiPKfS2_Pfi:
[----:B------:R-:W-:Y:S01]  /*0000*/  LDC R1, c[0x0][0x37c] ;  /* 0x0000df00ff017b82 */ /* 0x000fe20000000800 */
[----:B------:R-:W0:Y:S01]  /*0010*/  S2R R0, SR_CTAID.X ;  /* 0x0000000000007919 */ /* 0x000e220000002500 */
[----:B------:R-:W0:Y:S01]  /*0020*/  LDCU UR4, c[0x0][0x360] ;  /* 0x00006c00ff0477ac */ /* 0x000e220008000800 */
[----:B------:R-:W0:Y:S01]  /*0030*/  S2R R3, SR_TID.X ;  /* 0x0000000000037919 */ /* 0x000e220000002100 */
[----:B------:R-:W1:Y:S01]  /*0040*/  LDCU UR22, c[0x0][0x3a0] ;  /* 0x00007400ff1677ac */ /* 0x000e620008000800 */
[----:B0-----:R-:W-:-:S05]  /*0050*/  IMAD R0, R0, UR4, R3 ;  /* 0x0000000400007c24 */ /* 0x001fca000f8e0203 */
[----:B-1----:R-:W-:-:S13]  /*0060*/  ISETP.GE.AND P0, PT, R0, UR22, PT ;  /* 0x0000001600007c0c */ /* 0x002fda000bf06270 */
[----:B------:R-:W-:Y:S05]  /*0070*/  @P0 EXIT ;  /* 0x000000000000094d */ /* 0x000fea0003800000 */
[----:B------:R-:W-:Y:S01]  /*0080*/  UISETP.GE.AND UP0, UPT, UR22, 0x1, UPT ;  /* 0x000000011600788c */ /* 0x000fe2000bf06270 */
[----:B------:R-:W-:Y:S01]  /*0090*/  HFMA2 R3, -RZ, RZ, 0, 0 ;  /* 0x00000000ff037431 */ /* 0x000fe200000001ff */
[----:B------:R-:W0:Y:S07]  /*00a0*/  LDCU.64 UR16, c[0x0][0x358] ;  /* 0x00006b00ff1077ac */ /* 0x000e2e0008000a00 */
[----:B------:R-:W-:Y:S05]  /*00b0*/  BRA.U !UP0, `(.L_x_21) ;  /* 0x0000000d08047547 */ /* 0x000fea000b800000 */
[----:B------:R-:W-:Y:S01]  /*00c0*/  UISETP.GE.U32.AND UP1, UPT, UR22, 0x8, UPT ;  /* 0x000000081600788c */ /* 0x000fe2000bf26070 */
[----:B------:R-:W-:Y:S01]  /*00d0*/  MOV R3, RZ ;  /* 0x000000ff00037202 */ /* 0x000fe20000000f00 */
[----:B------:R-:W-:Y:S01]  /*00e0*/  ULOP3.LUT UR23, UR22, 0x7, URZ, 0xc0, !UPT ;  /* 0x0000000716177892 */ /* 0x000fe2000f8ec0ff */
[----:B------:R-:W-:-:S03]  /*00f0*/  UMOV UR4, URZ ;  /* 0x000000ff00047c82 */ /* 0x000fc60008000000 */
[----:B------:R-:W-:-:S03]  /*0100*/  UISETP.NE.AND UP0, UPT, UR23, URZ, UPT ;  /* 0x000000ff1700728c */ /* 0x000fc6000bf05270 */
[----:B------:R-:W-:Y:S08]  /*0110*/  BRA.U !UP1, `(.L_x_22) ;  /* 0x0000000509487547 */ /* 0x000ff0000b800000 */
[----:B------:R-:W1:Y:S01]  /*0120*/  LDCU.64 UR6, c[0x0][0x380] ;  /* 0x00007000ff0677ac */ /* 0x000e620008000a00 */
[----:B------:R-:W-:Y:S02]  /*0130*/  MOV R3, RZ ;  /* 0x000000ff00037202 */ /* 0x000fe40000000f00 */
[----:B------:R-:W-:Y:S01]  /*0140*/  MOV R2, R0 ;  /* 0x0000000000027202 */ /* 0x000fe20000000f00 */
[----:B------:R-:W2:Y:S01]  /*0150*/  LDCU.64 UR24, c[0x0][0x390] ;  /* 0x00007200ff1877ac */ /* 0x000ea20008000a00 */
[----:B------:R-:W-:Y:S02]  /*0160*/  ULOP3.LUT UR4, UR22, 0x7ffffff8, URZ, 0xc0, !UPT ;  /* 0x7ffffff816047892 */ /* 0x000fe4000f8ec0ff */
[----:B-1----:R-:W-:-:S04]  /*0170*/  UIADD3 UR5, UP1, UPT, UR6, 0x10, URZ ;  /* 0x0000001006057890 */ /* 0x002fc8000ff3e0ff */
[----:B------:R-:W-:Y:S02]  /*0180*/  UIADD3.X UR6, UPT, UPT, URZ, UR7, URZ, UP1, !UPT ;  /* 0x00000007ff067290 */ /* 0x000fe40008ffe4ff */
[----:B------:R-:W-:Y:S01]  /*0190*/  MOV R12, UR5 ;  /* 0x00000005000c7c02 */ /* 0x000fe20008000f00 */
[----:B--2---:R-:W-:Y:S02]  /*01a0*/  UIMAD.WIDE.U32 UR8, UR22, 0x8, UR24 ;  /* 0x00000008160878a5 */ /* 0x004fe4000f8e0018 */
[----:B------:R-:W-:Y:S01]  /*01b0*/  UIMAD.WIDE.U32 UR10, UR22, 0xc, UR24 ;  /* 0x0000000c160a78a5 */ /* 0x000fe2000f8e0018 */
[----:B------:R-:W-:Y:S01]  /*01c0*/  IMAD.U32 R13, RZ, RZ, UR6 ;  /* 0x00000006ff0d7e24 */ /* 0x000fe2000f8e00ff */
[----:B------:R-:W-:Y:S02]  /*01d0*/  UIMAD.WIDE.U32 UR12, UR22, 0x10, UR24 ;  /* 0x00000010160c78a5 */ /* 0x000fe4000f8e0018 */
[----:B------:R-:W-:Y:S02]  /*01e0*/  UIMAD.WIDE.U32 UR14, UR22, 0x14, UR24 ;  /* 0x00000014160e78a5 */ /* 0x000fe4000f8e0018 */
[----:B------:R-:W-:-:S02]  /*01f0*/  UIMAD.WIDE.U32 UR18, UR22, 0x18, UR24 ;  /* 0x00000018161278a5 */ /* 0x000fc4000f8e0018 */
[----:B------:R-:W-:Y:S02]  /*0200*/  UIMAD.WIDE.U32 UR20, UR22, 0x1c, UR24 ;  /* 0x0000001c161478a5 */ /* 0x000fe4000f8e0018 */
[----:B------:R-:W-:-:S12]  /*0210*/  UIADD3 UR7, UPT, UPT, -UR4, URZ, URZ ;  /* 0x000000ff04077290 */ /* 0x000fd8000fffe1ff */
.L_x_23:
[----:B0-----:R-:W2:Y:S01]  /*0220*/  LDG.E R25, desc[UR16][R12.64+-0x10] ;  /* 0xfffff0100c197981 */ /* 0x001ea2000c1e1900 */
[----:B------:R-:W2:Y:S03]  /*0230*/  LDC.64 R10, c[0x0][0x388] ;  /* 0x0000e200ff0a7b82 */ /* 0x000ea60000000a00 */
[----:B------:R-:W3:Y:S04]  /*0240*/  LDG.E R17, desc[UR16][R12.64+-0xc] ;  /* 0xfffff4100c117981 */ /* 0x000ee8000c1e1900 */
[----:B------:R-:W4:Y:S04]  /*0250*/  LDG.E R19, desc[UR16][R12.64+-0x8] ;  /* 0xfffff8100c137981 */ /* 0x000f28000c1e1900 */
[----:B------:R-:W5:Y:S04]  /*0260*/  LDG.E R21, desc[UR16][R12.64+-0x4] ;  /* 0xfffffc100c157981 */ /* 0x000f68000c1e1900 */
[----:B------:R-:W4:Y:S04]  /*0270*/  LDG.E R27, desc[UR16][R12.64] ;  /* 0x000000100c1b7981 */ /* 0x000f28000c1e1900 */
[----:B------:R-:W4:Y:S04]  /*0280*/  LDG.E R29, desc[UR16][R12.64+0x4] ;  /* 0x000004100c1d7981 */ /* 0x000f28000c1e1900 */
[----:B------:R-:W4:Y:S04]  /*0290*/  LDG.E R4, desc[UR16][R12.64+0x8] ;  /* 0x000008100c047981 */ /* 0x000f28000c1e1900 */
[----:B------:R-:W4:Y:S01]  /*02a0*/  LDG.E R5, desc[UR16][R12.64+0xc] ;  /* 0x00000c100c057981 */ /* 0x000f22000c1e1900 */
[----:B------:R-:W-:Y:S01]  /*02b0*/  UIMAD.WIDE.U32 UR26, UR22, 0x4, UR24 ;  /* 0x00000004161a78a5 */ /* 0x000fe2000f8e0018 */
[----:B------:R-:W-:Y:S01]  /*02c0*/  HFMA2 R7, -RZ, RZ, 0, 2.384185791015625e-07 ;  /* 0x00000004ff077431 */ /* 0x000fe200000001ff */
[----:B------:R-:W-:Y:S01]  /*02d0*/  MOV R15, 0x4 ;  /* 0x00000004000f7802 */ /* 0x000fe20000000f00 */
[----:B------:R-:W-:-:S03]  /*02e0*/  HFMA2 R18, -RZ, RZ, 0, 2.384185791015625e-07 ;  /* 0x00000004ff127431 */ /* 0x000fc600000001ff */
[----:B------:R-:W-:Y:S01]  /*02f0*/  MOV R8, UR26 ;  /* 0x0000001a00087c02 */ /* 0x000fe20008000f00 */
[----:B------:R-:W-:Y:S01]  /*0300*/  IMAD.WIDE R14, R2, R15, UR8 ;  /* 0x00000008020e7e25 */ /* 0x000fe2000f8e020f */
[----:B------:R-:W-:-:S03]  /*0310*/  MOV R9, UR27 ;  /* 0x0000001b00097c02 */ /* 0x000fc60008000f00 */
[----:B------:R-:W-:-:S04]  /*0320*/  IMAD.WIDE R6, R2, R7, UR24 ;  /* 0x0000001802067e25 */ /* 0x000fc8000f8e0207 */
[----:B------:R-:W-:Y:S02]  /*0330*/  IMAD.WIDE R8, R2, 0x4, R8 ;  /* 0x0000000402087825 */ /* 0x000fe400078e0208 */
[----:B------:R-:W4:Y:S02]  /*0340*/  LDG.E R6, desc[UR16][R6.64] ;  /* 0x0000001006067981 */ /* 0x000f24000c1e1900 */
[----:B------:R-:W-:Y:S02]  /*0350*/  IMAD.MOV.U32 R23, RZ, RZ, 0x4 ;  /* 0x00000004ff177424 */ /* 0x000fe400078e00ff */
[----:B------:R-:W4:Y:S01]  /*0360*/  LDG.E R8, desc[UR16][R8.64] ;  /* 0x0000001008087981 */ /* 0x000f22000c1e1900 */
[----:B------:R-:W-:-:S03]  /*0370*/  MOV R26, 0x4 ;  /* 0x00000004001a7802 */ /* 0x000fc60000000f00 */
[----:B------:R0:W4:Y:S02]  /*0380*/  LDG.E R7, desc[UR16][R14.64] ;  /* 0x000000100e077981 */ /* 0x000124000c1e1900 */
[----:B0-----:R-:W-:-:S06]  /*0390*/  IMAD.WIDE R14, R2, R23, UR10 ;  /* 0x0000000a020e7e25 */ /* 0x001fcc000f8e0217 */
[----:B------:R-:W4:Y:S01]  /*03a0*/  LDG.E R14, desc[UR16][R14.64] ;  /* 0x000000100e0e7981 */ /* 0x000f22000c1e1900 */
[----:B--2---:R-:W-:-:S04]  /*03b0*/  IMAD.WIDE R24, R25, 0x4, R10 ;  /* 0x0000000419187825 */ /* 0x004fc800078e020a */
[--C-:B---3--:R-:W-:Y:S01]  /*03c0*/  IMAD.WIDE R16, R17, 0x4, R10.reuse ;  /* 0x0000000411107825 */ /* 0x108fe200078e020a */
[----:B------:R0:W2:Y:S04]  /*03d0*/  LDG.E R22, desc[UR16][R24.64] ;  /* 0x0000001018167981 */ /* 0x0000a8000c1e1900 */
[----:B------:R1:W3:Y:S01]  /*03e0*/  LDG.E R9, desc[UR16][R16.64] ;  /* 0x0000001010097981 */ /* 0x0002e2000c1e1900 */
[----:B-----5:R-:W-:-:S04]  /*03f0*/  IMAD.WIDE R20, R21, 0x4, R10 ;  /* 0x0000000415147825 */ /* 0x020fc800078e020a */
[C---:B0-----:R-:W-:Y:S02]  /*0400*/  IMAD.WIDE R24, R2.reuse, R26, UR14 ;  /* 0x0000000e02187e25 */ /* 0x041fe4000f8e021a */
[----:B------:R-:W5:Y:S02]  /*0410*/  LDG.E R21, desc[UR16][R20.64] ;  /* 0x0000001014157981 */ /* 0x000f64000c1e1900 */
[----:B-1----:R-:W-:Y:S02]  /*0420*/  IMAD.WIDE R16, R2, R18, UR12 ;  /* 0x0000000c02107e25 */ /* 0x002fe4000f8e0212 */
[----:B------:R-:W5:Y:S02]  /*0430*/  LDG.E R15, desc[UR16][R24.64] ;  /* 0x00000010180f7981 */ /* 0x000f64000c1e1900 */
[--C-:B----4-:R-:W-:Y:S02]  /*0440*/  IMAD.WIDE R18, R19, 0x4, R10.reuse ;  /* 0x0000000413127825 */ /* 0x110fe400078e020a */
[----:B------:R0:W4:Y:S02]  /*0450*/  LDG.E R23, desc[UR16][R16.64] ;  /* 0x0000001010177981 */ /* 0x000124000c1e1900 */
[----:B------:R-:W-:-:S02]  /*0460*/  IMAD.WIDE R26, R27, 0x4, R10 ;  /* 0x000000041b1a7825 */ /* 0x000fc400078e020a */
[----:B------:R-:W5:Y:S02]  /*0470*/  LDG.E R18, desc[UR16][R18.64] ;  /* 0x0000001012127981 */ /* 0x000f64000c1e1900 */
[--C-:B------:R-:W-:Y:S02]  /*0480*/  IMAD.WIDE R28, R29, 0x4, R10.reuse ;  /* 0x000000041d1c7825 */ /* 0x100fe400078e020a */
[----:B------:R1:W4:Y:S02]  /*0490*/  LDG.E R26, desc[UR16][R26.64] ;  /* 0x000000101a1a7981 */ /* 0x000324000c1e1900 */
[----:B0-----:R-:W-:Y:S02]  /*04a0*/  HFMA2 R17, -RZ, RZ, 0, 2.384185791015625e-07 ;  /* 0x00000004ff117431 */ /* 0x001fe400000001ff */
[----:B------:R-:W-:Y:S01]  /*04b0*/  IMAD.WIDE R24, R4, 0x4, R10 ;  /* 0x0000000404187825 */ /* 0x000fe200078e020a */
[----:B------:R-:W4:Y:S01]  /*04c0*/  LDG.E R28, desc[UR16][R28.64] ;  /* 0x000000101c1c7981 */ /* 0x000f22000c1e1900 */
[----:B-1----:R-:W-:-:S02]  /*04d0*/  MOV R27, 0x4 ;  /* 0x00000004001b7802 */ /* 0x002fc40000000f00 */
[C---:B------:R-:W-:Y:S01]  /*04e0*/  IMAD.WIDE R16, R2.reuse, R17, UR18 ;  /* 0x0000001202107e25 */ /* 0x040fe2000f8e0211 */
[----:B------:R-:W4:Y:S03]  /*04f0*/  LDG.E R19, desc[UR16][R24.64] ;  /* 0x0000001018137981 */ /* 0x000f26000c1e1900 */
[----:B------:R-:W-:Y:S01]  /*0500*/  IMAD.WIDE R10, R5, 0x4, R10 ;  /* 0x00000004050a7825 */ /* 0x000fe200078e020a */
[----:B------:R0:W4:Y:S05]  /*0510*/  LDG.E R4, desc[UR16][R16.64] ;  /* 0x0000001010047981 */ /* 0x00012a000c1e1900 */
[----:B------:R-:W4:Y:S01]  /*0520*/  LDG.E R10, desc[UR16][R10.64] ;  /* 0x000000100a0a7981 */ /* 0x000f22000c1e1900 */
[----:B0-----:R-:W-:-:S05]  /*0530*/  IMAD.WIDE R16, R2, R27, UR20 ;  /* 0x0000001402107e25 */ /* 0x001fca000f8e021b */
[----:B------:R-:W4:Y:S01]  /*0540*/  LDG.E R5, desc[UR16][R16.64] ;  /* 0x0000001010057981 */ /* 0x000f22000c1e1900 */
[----:B------:R-:W-:-:S04]  /*0550*/  UIADD3 UR7, UPT, UPT, UR7, 0x8, URZ ;  /* 0x0000000807077890 */ /* 0x000fc8000fffe0ff */
[----:B------:R-:W-:Y:S01]  /*0560*/  UISETP.NE.AND UP1, UPT, UR7, URZ, UPT ;  /* 0x000000ff0700728c */ /* 0x000fe2000bf25270 */
[----:B------:R-:W-:-:S04]  /*0570*/  IADD3 R12, P0, PT, R12, 0x20, RZ ;  /* 0x000000200c0c7810 */ /* 0x000fc80007f1e0ff */
[----:B------:R-:W-:Y:S01]  /*0580*/  IADD3.X R13, PT, PT, RZ, R13, RZ, P0, !PT ;  /* 0x0000000dff0d7210 */ /* 0x000fe200007fe4ff */
[----:B--2---:R-:W-:-:S04]  /*0590*/  FFMA R6, R22, R6, R3 ;  /* 0x0000000616067223 */ /* 0x004fc80000000003 */
[----:B---3--:R-:W-:Y:S01]  /*05a0*/  FFMA R9, R9, R8, R6 ;  /* 0x0000000809097223 */ /* 0x008fe20000000006 */
[----:B------:R-:W-:-:S03]  /*05b0*/  IMAD.U32 R3, RZ, RZ, UR22 ;  /* 0x00000016ff037e24 */ /* 0x000fc6000f8e00ff */
[----:B-----5:R-:W-:-:S04]  /*05c0*/  FFMA R18, R18, R7, R9 ;  /* 0x0000000712127223 */ /* 0x020fc80000000009 */
[----:B------:R-:W-:-:S04]  /*05d0*/  FFMA R21, R21, R14, R18 ;  /* 0x0000000e15157223 */ /* 0x000fc80000000012 */
[----:B----4-:R-:W-:-:S04]  /*05e0*/  FFMA R21, R26, R23, R21 ;  /* 0x000000171a157223 */ /* 0x010fc80000000015 */
[----:B------:R-:W-:Y:S01]  /*05f0*/  FFMA R28, R28, R15, R21 ;  /* 0x0000000f1c1c7223 */ /* 0x000fe20000000015 */
[----:B------:R-:W-:-:S03]  /*0600*/  LEA R2, R3, R2, 0x3 ;  /* 0x0000000203027211 */ /* 0x000fc600078e18ff */
[----:B------:R-:W-:-:S04]  /*0610*/  FFMA R19, R19, R4, R28 ;  /* 0x0000000413137223 */ /* 0x000fc8000000001c */
[----:B------:R-:W-:Y:S01]  /*0620*/  FFMA R3, R10, R5, R19 ;  /* 0x000000050a037223 */ /* 0x000fe20000000013 */
[----:B------:R-:W-:Y:S06]  /*0630*/  BRA.U UP1, `(.L_x_23) ;  /* 0xfffffff901f87547 */ /* 0x000fec000b83ffff */
.L_x_22:
[----:B------:R-:W-:Y:S05]  /*0640*/  BRA.U !UP0, `(.L_x_21) ;  /* 0x0000000508a07547 */ /* 0x000fea000b800000 */
[----:B------:R-:W-:Y:S02]  /*0650*/  UISETP.GE.U32.AND UP0, UPT, UR23, 0x4, UPT ;  /* 0x000000041700788c */ /* 0x000fe4000bf06070 */
[----:B------:R-:W-:-:S04]  /*0660*/  ULOP3.LUT UR13, UR22, 0x3, URZ, 0xc0, !UPT ;  /* 0x00000003160d7892 */ /* 0x000fc8000f8ec0ff */
[----:B------:R-:W-:-:S03]  /*0670*/  UISETP.NE.AND UP1, UPT, UR13, URZ, UPT ;  /* 0x000000ff0d00728c */ /* 0x000fc6000bf25270 */
[----:B------:R-:W-:Y:S08]  /*0680*/  BRA.U !UP0, `(.L_x_24) ;  /* 0x0000000108bc7547 */ /* 0x000ff0000b800000 */
[----:B------:R-:W1:Y:S01]  /*0690*/  LDCU.128 UR8, c[0x0][0x380] ;  /* 0x00007000ff0877ac */ /* 0x000e620008000c00 */
[----:B------:R-:W2:Y:S01]  /*06a0*/  LDC.64 R4, c[0x0][0x390] ;  /* 0x0000e400ff047b82 */ /* 0x000ea20000000a00 */
[----:B-1----:R-:W-:-:S06]  /*06b0*/  UIMAD.WIDE.U32 UR6, UR4, 0x4, UR8 ;  /* 0x00000004040678a5 */ /* 0x002fcc000f8e0008 */
[----:B------:R-:W-:Y:S02]  /*06c0*/  MOV R6, UR6 ;  /* 0x0000000600067c02 */ /* 0x000fe40008000f00 */
[----:B------:R-:W-:-:S05]  /*06d0*/  MOV R7, UR7 ;  /* 0x0000000700077c02 */ /* 0x000fca0008000f00 */
[----:B0-----:R-:W3:Y:S04]  /*06e0*/  LDG.E R9, desc[UR16][R6.64] ;  /* 0x0000001006097981 */ /* 0x001ee8000c1e1900 */
[----:B------:R-:W4:Y:S04]  /*06f0*/  LDG.E R2, desc[UR16][R6.64+0x4] ;  /* 0x0000041006027981 */ /* 0x000f28000c1e1900 */
[----:B------:R-:W5:Y:S04]  /*0700*/  LDG.E R8, desc[UR16][R6.64+0x8] ;  /* 0x0000081006087981 */ /* 0x000f68000c1e1900 */
[----:B------:R0:W2:Y:S02]  /*0710*/  LDG.E R10, desc[UR16][R6.64+0xc] ;  /* 0x00000c10060a7981 */ /* 0x0000a4000c1e1900 */
[----:B0-----:R-:W-:-:S02]  /*0720*/  MOV R7, UR22 ;  /* 0x0000001600077c02 */ /* 0x001fc40008000f00 */
[----:B------:R-:W-:Y:S02]  /*0730*/  MOV R17, UR22 ;  /* 0x0000001600117c02 */ /* 0x000fe40008000f00 */
[----:B---3--:R-:W-:Y:S01]  /*0740*/  R2UR UR6, R9 ;  /* 0x00000000090672ca */ /* 0x008fe200000e0000 */
[----:B------:R-:W-:Y:S01]  /*0750*/  IMAD.U32 R9, RZ, RZ, UR4 ;  /* 0x00000004ff097e24 */ /* 0x000fe2000f8e00ff */
[----:B----4-:R-:W-:-:S03]  /*0760*/  R2UR UR5, R2 ;  /* 0x00000000020572ca */ /* 0x010fc600000e0000 */
[----:B------:R-:W-:Y:S01]  /*0770*/  IMAD R9, R9, UR22, R0 ;  /* 0x0000001609097c24 */ /* 0x000fe2000f8e0200 */
[----:B-----5:R-:W-:-:S03]  /*0780*/  R2UR UR8, R8 ;  /* 0x00000000080872ca */ /* 0x020fc600000e0000 */
[----:B--2---:R-:W-:Y:S01]  /*0790*/  IMAD.WIDE R4, R9, 0x4, R4 ;  /* 0x0000000409047825 */ /* 0x004fe200078e0204 */
[----:B------:R-:W-:-:S03]  /*07a0*/  R2UR UR12, R10 ;  /* 0x000000000a0c72ca */ /* 0x000fc600000e0000 */
[----:B------:R-:W-:Y:S01]  /*07b0*/  UIMAD.WIDE UR6, UR6, 0x4, UR10 ;  /* 0x00000004060678a5 */ /* 0x000fe2000f8e020a */
[----:B------:R-:W-:Y:S01]  /*07c0*/  MOV R9, UR22 ;  /* 0x0000001600097c02 */ /* 0x000fe20008000f00 */
[----:B------:R-:W-:Y:S02]  /*07d0*/  IMAD.WIDE.U32 R6, R7, 0x4, R4 ;  /* 0x0000000407067825 */ /* 0x000fe400078e0004 */
[----:B------:R-:W2:Y:S02]  /*07e0*/  LDG.E R4, desc[UR16][R4.64] ;  /* 0x0000001004047981 */ /* 0x000ea4000c1e1900 */
[----:B------:R-:W-:Y:S02]  /*07f0*/  MOV R10, UR6 ;  /* 0x00000006000a7c02 */ /* 0x000fe40008000f00 */
[----:B------:R-:W-:Y:S01]  /*0800*/  MOV R11, UR7 ;  /* 0x00000007000b7c02 */ /* 0x000fe20008000f00 */
[----:B------:R-:W-:Y:S02]  /*0810*/  UIMAD.WIDE UR6, UR5, 0x4, UR10 ;  /* 0x00000004050678a5 */ /* 0x000fe4000f8e020a */
[----:B------:R-:W-:Y:S01]  /*0820*/  UIMAD.WIDE UR8, UR8, 0x4, UR10 ;  /* 0x00000004080878a5 */ /* 0x000fe2000f8e020a */
[----:B------:R-:W-:Y:S01]  /*0830*/  IMAD.WIDE.U32 R8, R9, 0x4, R6 ;  /* 0x0000000409087825 */ /* 0x000fe200078e0006 */
[----:B------:R0:W2:Y:S02]  /*0840*/  LDG.E R2, desc[UR16][R10.64] ;  /* 0x000000100a027981 */ /* 0x0000a4000c1e1900 */
[----:B------:R-:W-:Y:S01]  /*0850*/  MOV R13, UR7 ;  /* 0x00000007000d7c02 */ /* 0x000fe20008000f00 */
[----:B------:R-:W-:Y:S01]  /*0860*/  IMAD.U32 R12, RZ, RZ, UR6 ;  /* 0x00000006ff0c7e24 */ /* 0x000fe2000f8e00ff */
[----:B------:R-:W-:Y:S01]  /*0870*/  UIMAD.WIDE UR10, UR12, 0x4, UR10 ;  /* 0x000000040c0a78a5 */ /* 0x000fe2000f8e020a */
[----:B------:R-:W-:Y:S01]  /*0880*/  MOV R15, UR9 ;  /* 0x00000009000f7c02 */ /* 0x000fe20008000f00 */
[----:B------:R-:W3:Y:S01]  /*0890*/  LDG.E R6, desc[UR16][R6.64] ;  /* 0x0000001006067981 */ /* 0x000ee2000c1e1900 */
[----:B------:R-:W-:-:S03]  /*08a0*/  MOV R14, UR8 ;  /* 0x00000008000e7c02 */ /* 0x000fc60008000f00 */
[----:B------:R-:W3:Y:S01]  /*08b0*/  LDG.E R13, desc[UR16][R12.64] ;  /* 0x000000100c0d7981 */ /* 0x000ee2000c1e1900 */
[----:B0-----:R-:W-:Y:S01]  /*08c0*/  IMAD.WIDE.U32 R10, R17, 0x4, R8 ;  /* 0x00000004110a7825 */ /* 0x001fe200078e0008 */
[----:B------:R-:W-:Y:S02]  /*08d0*/  MOV R16, UR10 ;  /* 0x0000000a00107c02 */ /* 0x000fe40008000f00 */
[----:B------:R-:W4:Y:S01]  /*08e0*/  LDG.E R18, desc[UR16][R8.64] ;  /* 0x0000001008127981 */ /* 0x000f22000c1e1900 */
[----:B------:R-:W-:-:S03]  /*08f0*/  IMAD.U32 R17, RZ, RZ, UR11 ;  /* 0x0000000bff117e24 */ /* 0x000fc6000f8e00ff */
[----:B------:R-:W4:Y:S04]  /*0900*/  LDG.E R15, desc[UR16][R14.64] ;  /* 0x000000100e0f7981 */ /* 0x000f28000c1e1900 */
[----:B------:R-:W5:Y:S04]  /*0910*/  LDG.E R10, desc[UR16][R10.64] ;  /* 0x000000100a0a7981 */ /* 0x000f68000c1e1900 */
[----:B------:R-:W5:Y:S01]  /*0920*/  LDG.E R17, desc[UR16][R16.64] ;  /* 0x0000001010117981 */ /* 0x000f62000c1e1900 */
[----:B------:R-:W-:Y:S01]  /*0930*/  UIADD3 UR4, UPT, UPT, UR4, 0x4, URZ ;  /* 0x0000000404047890 */ /* 0x000fe2000fffe0ff */
[----:B--2---:R-:W-:-:S04]  /*0940*/  FFMA R2, R2, R4, R3 ;  /* 0x0000000402027223 */ /* 0x004fc80000000003 */
[----:B---3--:R-:W-:-:S04]  /*0950*/  FFMA R2, R13, R6, R2 ;  /* 0x000000060d027223 */ /* 0x008fc80000000002 */
[----:B----4-:R-:W-:-:S04]  /*0960*/  FFMA R2, R15, R18, R2 ;  /* 0x000000120f027223 */ /* 0x010fc80000000002 */
[----:B-----5:R-:W-:-:S07]  /*0970*/  FFMA R3, R17, R10, R2 ;  /* 0x0000000a11037223 */ /* 0x020fce0000000002 */
.L_x_24:
[----:B------:R-:W-:Y:S05]  /*0980*/  BRA.U !UP1, `(.L_x_21) ;  /* 0x0000000109d07547 */ /* 0x000fea000b800000 */
[----:B------:R-:W-:Y:S01]  /*0990*/  UISETP.NE.AND UP0, UPT, UR13, 0x1, UPT ;  /* 0x000000010d00788c */ /* 0x000fe2000bf05270 */
[----:B------:R-:W-:Y:S01]  /*09a0*/  MOV R11, UR4 ;  /* 0x00000004000b7c02 */ /* 0x000fe20008000f00 */
[----:B------:R-:W-:-:S04]  /*09b0*/  ULOP3.LUT UR5, UR22, 0x1, URZ, 0xc0, !UPT ;  /* 0x0000000116057892 */ /* 0x000fc8000f8ec0ff */
[----:B------:R-:W-:Y:S01]  /*09c0*/  UISETP.NE.U32.AND UP1, UPT, UR5, 0x1, UPT ;  /* 0x000000010500788c */ /* 0x000fe2000bf25070 */
[----:B------:R-:W-:-:S04]  /*09d0*/  PLOP3.LUT P0, PT, PT, PT, UP0, 0x80, 0x8 ;  /* 0x000000000008781c */ /* 0x000fc80003f0f008 */
[----:B------:R-:W1:Y:S01]  /*09e0*/  @UP0 LDCU.128 UR8, c[0x0][0x380] ;  /* 0x00007000ff0807ac */ /* 0x000e620008000c00 */
[----:B------:R-:W-:-:S05]  /*09f0*/  PLOP3.LUT P1, PT, PT, PT, UP1, 0x80, 0x8 ;  /* 0x000000000008781c */ /* 0x000fca0003f2f018 */
[----:B------:R-:W2:Y:S01]  /*0a00*/  @!UP1 LDCU.128 UR12, c[0x0][0x380] ;  /* 0x00007000ff0c97ac */ /* 0x000ea20008000c00 */
[----:B------:R-:W3:Y:S01]  /*0a10*/  @!UP1 LDCU.64 UR18, c[0x0][0x390] ;  /* 0x00007200ff1297ac */ /* 0x000ee20008000a00 */
[----:B-1----:R-:W-:Y:S02]  /*0a20*/  @UP0 UIMAD.WIDE.U32 UR8, UR4, 0x4, UR8 ;  /* 0x00000004040808a5 */ /* 0x002fe4000f8e0008 */
[----:B------:R-:W-:-:S04]  /*0a30*/  @UP0 UIADD3 UR4, UPT, UPT, UR4, 0x2, URZ ;  /* 0x0000000204040890 */ /* 0x000fc8000fffe0ff */
[----:B------:R-:W-:Y:S01]  /*0a40*/  MOV R4, UR8 ;  /* 0x0000000800047c02 */ /* 0x000fe20008000f00 */
[----:B--2---:R-:W-:Y:S01]  /*0a50*/  @!UP1 UIMAD.WIDE.U32 UR6, UR4, 0x4, UR12 ;  /* 0x00000004040698a5 */ /* 0x004fe2000f8e000c */
[----:B------:R-:W-:Y:S01]  /*0a60*/  MOV R5, UR9 ;  /* 0x0000000900057c02 */ /* 0x000fe20008000f00 */
[----:B------:R-:W1:Y:S04]  /*0a70*/  @UP0 LDCU.64 UR12, c[0x0][0x390] ;  /* 0x00007200ff0c07ac */ /* 0x000e680008000a00 */
[----:B0-----:R-:W2:Y:S01]  /*0a80*/  @P0 LDG.E R6, desc[UR16][R4.64] ;  /* 0x0000001004060981 */ /* 0x001ea2000c1e1900 */
[----:B------:R-:W-:Y:S02]  /*0a90*/  MOV R8, UR6 ;  /* 0x0000000600087c02 */ /* 0x000fe40008000f00 */
[----:B------:R-:W-:Y:S01]  /*0aa0*/  MOV R9, UR7 ;  /* 0x0000000700097c02 */ /* 0x000fe20008000f00 */
[----:B------:R3:W4:Y:S04]  /*0ab0*/  @P0 LDG.E R2, desc[UR16][R4.64+0x4] ;  /* 0x0000041004020981 */ /* 0x000728000c1e1900 */
[----:B------:R-:W5:Y:S01]  /*0ac0*/  @!P1 LDG.E R8, desc[UR16][R8.64] ;  /* 0x0000001008089981 */ /* 0x000f62000c1e1900 */
[----:B------:R-:W-:Y:S01]  /*0ad0*/  @P0 IMAD R11, R11, UR22, R0 ;  /* 0x000000160b0b0c24 */ /* 0x000fe2000f8e0200 */
[----:B-1----:R-:W-:-:S02]  /*0ae0*/  MOV R7, UR13 ;  /* 0x0000000d00077c02 */ /* 0x002fc40008000f00 */
[----:B------:R-:W-:Y:S01]  /*0af0*/  MOV R15, UR4 ;  /* 0x00000004000f7c02 */ /* 0x000fe20008000f00 */
[----:B---3--:R-:W-:Y:S01]  /*0b00*/  IMAD.U32 R4, RZ, RZ, UR18 ;  /* 0x00000012ff047e24 */ /* 0x008fe2000f8e00ff */
[----:B------:R-:W-:-:S03]  /*0b10*/  MOV R5, UR19 ;  /* 0x0000001300057c02 */ /* 0x000fc60008000f00 */
[----:B------:R-:W-:-:S04]  /*0b20*/  @!P1 IMAD R15, R15, UR22, R0 ;  /* 0x000000160f0f9c24 */ /* 0x000fc8000f8e0200 */
[----:B------:R-:W-:-:S06]  /*0b30*/  @!P1 IMAD.WIDE R4, R15, 0x4, R4 ;  /* 0x000000040f049825 */ /* 0x000fcc00078e0204 */
[----:B------:R-:W3:Y:S01]  /*0b40*/  @!P1 LDG.E R4, desc[UR16][R4.64] ;  /* 0x0000001004049981 */ /* 0x000ee2000c1e1900 */
[----:B--2---:R-:W-:Y:S01]  /*0b50*/  @P0 R2UR UR6, R6 ;  /* 0x00000000060602ca */ /* 0x004fe200000e0000 */
[----:B------:R-:W-:Y:S01]  /*0b60*/  IMAD.U32 R6, RZ, RZ, UR12 ;  /* 0x0000000cff067e24 */ /* 0x000fe2000f8e00ff */
[----:B----4-:R-:W-:-:S03]  /*0b70*/  @P0 R2UR UR8, R2 ;  /* 0x00000000020802ca */ /* 0x010fc600000e0000 */
[----:B------:R-:W-:Y:S01]  /*0b80*/  @P0 IMAD.WIDE R6, R11, 0x4, R6 ;  /* 0x000000040b060825 */ /* 0x000fe200078e0206 */
[----:B------:R-:W-:Y:S02]  /*0b90*/  MOV R11, UR22 ;  /* 0x00000016000b7c02 */ /* 0x000fe40008000f00 */
[----:B-----5:R-:W-:Y:S02]  /*0ba0*/  @!P1 R2UR UR5, R8 ;  /* 0x00000000080592ca */ /* 0x020fe400000e0000 */
[----:B------:R0:W2:Y:S03]  /*0bb0*/  @P0 LDG.E R2, desc[UR16][R6.64] ;  /* 0x0000001006020981 */ /* 0x0000a6000c1e1900 */
[----:B------:R-:W-:Y:S01]  /*0bc0*/  @UP0 UIMAD.WIDE UR6, UR6, 0x4, UR10 ;  /* 0x00000004060608a5 */ /* 0x000fe2000f8e020a */
[----:B------:R-:W-:Y:S01]  /*0bd0*/  @P0 IMAD.WIDE.U32 R8, R11, 0x4, R6 ;  /* 0x000000040b080825 */ /* 0x000fe200078e0006 */
[----:B------:R-:W-:-:S04]  /*0be0*/  @UP0 UIMAD.WIDE UR10, UR8, 0x4, UR10 ;  /* 0x00000004080a08a5 */ /* 0x000fc8000f8e020a */
[----:B------:R-:W-:Y:S01]  /*0bf0*/  MOV R10, UR6 ;  /* 0x00000006000a7c02 */ /* 0x000fe20008000f00 */
[----:B------:R-:W4:Y:S01]  /*0c00*/  @P0 LDG.E R8, desc[UR16][R8.64] ;  /* 0x0000001008080981 */ /* 0x000f22000c1e1900 */
[----:B------:R-:W-:Y:S01]  /*0c10*/  MOV R11, UR7 ;  /* 0x00000007000b7c02 */ /* 0x000fe20008000f00 */
[----:B------:R-:W-:Y:S01]  /*0c20*/  @!UP1 UIMAD.WIDE UR4, UR5, 0x4, UR14 ;  /* 0x00000004050498a5 */ /* 0x000fe2000f8e020e */
[----:B------:R-:W-:Y:S02]  /*0c30*/  MOV R13, UR11 ;  /* 0x0000000b000d7c02 */ /* 0x000fe40008000f00 */
[----:B------:R-:W-:Y:S01]  /*0c40*/  MOV R12, UR10 ;  /* 0x0000000a000c7c02 */ /* 0x000fe20008000f00 */
[----:B------:R-:W2:Y:S02]  /*0c50*/  @P0 LDG.E R10, desc[UR16][R10.64] ;  /* 0x000000100a0a0981 */ /* 0x000ea4000c1e1900 */
[----:B0-----:R-:W-:Y:S02]  /*0c60*/  MOV R6, UR4 ;  /* 0x0000000400067c02 */ /* 0x001fe40008000f00 */
[----:B------:R-:W-:Y:S01]  /*0c70*/  MOV R7, UR5 ;  /* 0x0000000500077c02 */ /* 0x000fe20008000f00 */
[----:B------:R-:W4:Y:S04]  /*0c80*/  @P0 LDG.E R13, desc[UR16][R12.64] ;  /* 0x000000100c0d0981 */ /* 0x000f28000c1e1900 */
[----:B------:R-:W3:Y:S01]  /*0c90*/  @!P1 LDG.E R6, desc[UR16][R6.64] ;  /* 0x0000001006069981 */ /* 0x000ee2000c1e1900 */
[----:B--2---:R-:W-:-:S04]  /*0ca0*/  @P0 FFMA R2, R10, R2, R3 ;  /* 0x000000020a020223 */ /* 0x004fc80000000003 */
[----:B----4-:R-:W-:-:S04]  /*0cb0*/  @P0 FFMA R3, R13, R8, R2 ;  /* 0x000000080d030223 */ /* 0x010fc80000000002 */
[----:B---3--:R-:W-:-:S07]  /*0cc0*/  @!P1 FFMA R3, R6, R4, R3 ;  /* 0x0000000406039223 */ /* 0x008fce0000000003 */
.L_x_21:
[----:B------:R-:W1:Y:S02]  /*0cd0*/  LDC.64 R4, c[0x0][0x398] ;  /* 0x0000e600ff047b82 */ /* 0x000e640000000a00 */
[----:B-1----:R-:W-:-:S05]  /*0ce0*/  IMAD.WIDE R4, R0, 0x4, R4 ;  /* 0x0000000400047825 */ /* 0x002fca00078e0204 */
[----:B0-----:R-:W-:Y:S01]  /*0cf0*/  STG.E desc[UR16][R4.64], R3 ;  /* 0x0000000304007986 */ /* 0x001fe2000c101910 */
[----:B------:R-:W-:Y:S05]  /*0d00*/  EXIT ;  /* 0x000000000000794d */ /* 0x000fea0003800000 */
.L_x_25:
        /* <DEDUP_REMOVED lines=15> */
.L_x_60:


//--------------------- .text._Z14vecMatrixMultiPKfS0_Pfi --------------------------
	.section	.text._Z14vecMatrixMultiPKfS0_Pfi,"ax",@progbits
	.align	128
        .global         _Z14vecMatrixMultiPKfS0_Pfi
        .type           _Z14vecMatrixMultiPKfS0_Pfi,@function
        .size           _Z14vecMatrixMultiPKfS0_Pfi,(.L_x_61 - _Z14vecMatrixMultiPKfS0_Pfi)
        .other          _Z14vecMatrixMultiPKfS0_Pfi,@"STO_CUDA_ENTRY STV_DEFAULT"
_Z14vecMatrixMultiPKfS0_Pfi:
.text._Z14vecMatrixMultiPKfS0_Pfi:
[----:B------:R-:W-:Y:S01]  /*0000*/  LDC R1, c[0x0][0x37c] ;  /* 0x0000df00ff017b82 */ /* 0x000fe20000000800 */
[----:B------:R-:W0:Y:S07]  /*0010*/  S2R R3, SR_CTAID.X ;  /* 0x0000000000037919 */ /* 0x000e2e0000002500 */
[----:B------:R-:W1:Y:S01]  /*0020*/  LDC R0, c[0x0][0x398] ;  /* 0x0000e600ff007b82 */ /* 0x000e620000000800 */
[----:B------:R-:W0:Y:S01]  /*0030*/  LDCU UR4, c[0x0][0x360] ;  /* 0x00006c00ff0477ac */ /* 0x000e220008000800 */
[----:B------:R-:W0:Y:S02]  /*0040*/  S2R R2, SR_TID.X ;  /* 0x0000000000027919 */ /* 0x000e240000002100 */
[----:B0-----:R-:W-:-:S05]  /*0050*/  IMAD R3, R3, UR4, R2 ;  /* 0x0000000403037c24 */ /* 0x001fca000f8e0202 */
[----:B-1----:R-:W-:-:S13]  /*0060*/  ISETP.GE.AND P0, PT, R3, R0, PT ;  /* 0x000000000300720c */ /* 0x002fda0003f06270 */
[----:B------:R-:W-:Y:S05]  /*0070*/  @P0 EXIT ;  /* 0x000000000000094d */ /* 0x000fea0003800000 */
[----:B------:R-:W-:Y:S01]  /*0080*/  ISETP.GE.AND P0, PT, R0, 0x1, PT ;  /* 0x000000010000780c */ /* 0x000fe20003f06270 */
[----:B------:R-:W0:Y:S01]  /*0090*/  LDCU.64 UR6, c[0x0][0x358] ;  /* 0x00006b00ff0677ac */ /* 0x000e220008000a00 */
[----:B------:R-:W-:-:S11]  /*00a0*/  HFMA2 R19, -RZ, RZ, 0, 0 ;  /* 0x00000000ff137431 */ /* 0x000fd600000001ff */
[----:B------:R-:W-:Y:S05]  /*00b0*/  @!P0 BRA `(.L_x_26) ;  /* 0x0000000800b48947 */ /* 0x000fea0003800000 */
[C---:B------:R-:W-:Y:S02]  /*00c0*/  IADD3 R4, PT, PT, R0.reuse, -0x1, RZ ;  /* 0xffffffff00047810 */ /* 0x040fe40007ffe0ff */
[----:B------:R-:W-:Y:S02]  /*00d0*/  LOP3.LUT R2, R0, 0xf, RZ, 0xc0, !PT ;  /* 0x0000000f00027812 */ /* 0x000fe400078ec0ff */
[----:B------:R-:W-:Y:S02]  /*00e0*/  ISETP.GE.U32.AND P1, PT, R4, 0xf, PT ;  /* 0x0000000f0400780c */ /* 0x000fe40003f26070 */
[----:B------:R-:W-:Y:S02]  /*00f0*/  ISETP.NE.AND P0, PT, R2, RZ, PT ;  /* 0x000000ff0200720c */ /* 0x000fe40003f05270 */
[----:B------:R-:W-:Y:S02]  /*0100*/  MOV R19, RZ ;  /* 0x000000ff00137202 */ /* 0x000fe40000000f00 */
[----:B------:R-:W-:-:S07]  /*0110*/  MOV R4, RZ ;  /* 0x000000ff00047202 */ /* 0x000fce0000000f00 */
[----:B------:R-:W-:Y:S05]  /*0120*/  @!P1 BRA `(.L_x_27) ;  /* 0x0000000400409947 */ /* 0x000fea0003800000 */
[----:B------:R-:W1:Y:S01]  /*0130*/  LDCU.64 UR4, c[0x0][0x380] ;  /* 0x00007000ff0477ac */ /* 0x000e620008000a00 */
[----:B------:R-:W-:Y:S02]  /*0140*/  LOP3.LUT R4, R0, 0x7ffffff0, RZ, 0xc0, !PT ;  /* 0x7ffffff000047812 */ /* 0x000fe400078ec0ff */
[----:B------:R-:W-:Y:S02]  /*0150*/  MOV R19, RZ ;  /* 0x000000ff00137202 */ /* 0x000fe40000000f00 */
[----:B------:R-:W-:Y:S02]  /*0160*/  MOV R5, R3 ;  /* 0x0000000300057202 */ /* 0x000fe40000000f00 */
[----:B------:R-:W-:Y:S01]  /*0170*/  IADD3 R6, PT, PT, -R4, RZ, RZ ;  /* 0x000000ff04067210 */ /* 0x000fe20007ffe1ff */
[----:B-1----:R-:W-:-:S04]  /*0180*/  UIADD3 UR4, UP0, UPT, UR4, 0x20, URZ ;  /* 0x0000002004047890 */ /* 0x002fc8000ff1e0ff */
[----:B------:R-:W-:Y:S02]  /*0190*/  UIADD3.X UR5, UPT, UPT, URZ, UR5, URZ, UP0, !UPT ;  /* 0x00000005ff057290 */ /* 0x000fe400087fe4ff */
[----:B------:R-:W-:-:S04]  /*01a0*/  MOV R12, UR4 ;  /* 0x00000004000c7c02 */ /* 0x000fc80008000f00 */
[----:B------:R-:W-:-:S07]  /*01b0*/  MOV R13, UR5 ;  /* 0x00000005000d7c02 */ /* 0x000fce0008000f00 */
.L_x_28:
[----:B------:R-:W1:Y:S01]  /*01c0*/  LDC.64 R8, c[0x0][0x388] ;  /* 0x0000e200ff087b82 */ /* 0x000e620000000a00 */
[----:B0-----:R-:W2:Y:S04]  /*01d0*/  LDG.E R18, desc[UR6][R12.64+-0x20] ;  /* 0xffffe0060c127981 */ /* 0x001ea8000c1e1900 */
[----:B------:R-:W3:Y:S04]  /*01e0*/  LDG.E R16, desc[UR6][R12.64+-0x1c] ;  /* 0xffffe4060c107981 */ /* 0x000ee8000c1e1900 */
[----:B------:R-:W4:Y:S04]  /*01f0*/  LDG.E R15, desc[UR6][R12.64+-0x18] ;  /* 0xffffe8060c0f7981 */ /* 0x000f28000c1e1900 */
[----:B------:R-:W5:Y:S04]  /*0200*/  LDG.E R26, desc[UR6][R12.64+-0x14] ;  /* 0xffffec060c1a7981 */ /* 0x000f68000c1e1900 */
[----:B------:R-:W5:Y:S01]  /*0210*/  LDG.E R7, desc[UR6][R12.64+-0xc] ;  /* 0xfffff4060c077981 */ /* 0x000f62000c1e1900 */
[----:B-1----:R-:W-:-:S05]  /*0220*/  IMAD.WIDE R8, R5, 0x4, R8 ;  /* 0x0000000405087825 */ /* 0x002fca00078e0208 */
[----:B------:R-:W2:Y:S01]  /*0230*/  LDG.E R27, desc[UR6][R8.64] ;  /* 0x00000006081b7981 */ /* 0x000ea2000c1e1900 */
[----:B------:R-:W-:-:S05]  /*0240*/  IMAD.WIDE.U32 R20, R0, 0x4, R8 ;  /* 0x0000000400147825 */ /* 0x000fca00078e0008 */
[----:B------:R0:W3:Y:S01]  /*0250*/  LDG.E R17, desc[UR6][R20.64] ;  /* 0x0000000614117981 */ /* 0x0000e2000c1e1900 */
[----:B------:R-:W-:-:S03]  /*0260*/  IMAD.WIDE.U32 R24, R0, 0x4, R20 ;  /* 0x0000000400187825 */ /* 0x000fc600078e0014 */
[----:B------:R-:W5:Y:S01]  /*0270*/  LDG.E R8, desc[UR6][R12.64+-0x10] ;  /* 0xfffff0060c087981 */ /* 0x000f62000c1e1900 */
[----:B------:R-:W-:-:S03]  /*0280*/  IMAD.WIDE.U32 R10, R0, 0x4, R24 ;  /* 0x00000004000a7825 */ /* 0x000fc600078e0018 */
[----:B------:R1:W4:Y:S01]  /*0290*/  LDG.E R14, desc[UR6][R24.64] ;  /* 0x00000006180e7981 */ /* 0x000322000c1e1900 */
[----:B------:R-:W-:-:S03]  /*02a0*/  IMAD.WIDE.U32 R28, R0, 0x4, R10 ;  /* 0x00000004001c7825 */ /* 0x000fc600078e000a */
[----:B------:R-:W5:Y:S01]  /*02b0*/  LDG.E R11, desc[UR6][R10.64] ;  /* 0x000000060a0b7981 */ /* 0x000f62000c1e1900 */
[----:B------:R-:W-:-:S03]  /*02c0*/  IMAD.WIDE.U32 R22, R0, 0x4, R28 ;  /* 0x0000000400167825 */ /* 0x000fc600078e001c */
[----:B------:R-:W5:Y:S01]  /*02d0*/  LDG.E R9, desc[UR6][R28.64] ;  /* 0x000000061c097981 */ /* 0x000f62000c1e1900 */
[----:B0-----:R-:W-:-:S03]  /*02e0*/  IMAD.WIDE.U32 R20, R0, 0x4, R22 ;  /* 0x0000000400147825 */ /* 0x001fc600078e0016 */
[----:B------:R-:W5:Y:S04]  /*02f0*/  LDG.E R22, desc[UR6][R22.64] ;  /* 0x0000000616167981 */ /* 0x000f68000c1e1900 */
[----:B------:R2:W5:Y:S01]  /*0300*/  LDG.E R10, desc[UR6][R20.64] ;  /* 0x00000006140a7981 */ /* 0x000562000c1e1900 */
[----:B-1----:R-:W-:-:S03]  /*0310*/  IMAD.WIDE.U32 R24, R0, 0x4, R20 ;  /* 0x0000000400187825 */ /* 0x002fc600078e0014 */
[----:B------:R-:W5:Y:S04]  /*0320*/  LDG.E R23, desc[UR6][R12.64+-0x8] ;  /* 0xfffff8060c177981 */ /* 0x000f68000c1e1900 */
[----:B------:R0:W5:Y:S01]  /*0330*/  LDG.E R28, desc[UR6][R24.64] ;  /* 0x00000006181c7981 */ /* 0x000162000c1e1900 */
[----:B--2---:R-:W-:-:S03]  /*0340*/  FFMA R21, R18, R27, R19 ;  /* 0x0000001b12157223 */ /* 0x004fc60000000013 */
[----:B------:R-:W2:Y:S01]  /*0350*/  LDG.E R27, desc[UR6][R12.64+-0x4] ;  /* 0xfffffc060c1b7981 */ /* 0x000ea2000c1e1900 */
[----:B------:R-:W-:-:S04]  /*0360*/  IMAD.WIDE.U32 R18, R0, 0x4, R24 ;  /* 0x0000000400127825 */ /* 0x000fc800078e0018 */
[----:B---3--:R-:W-:Y:S01]  /*0370*/  FFMA R29, R16, R17, R21 ;  /* 0x00000011101d7223 */ /* 0x008fe20000000015 */
[C---:B------:R-:W-:Y:S02]  /*0380*/  IMAD.WIDE.U32 R16, R0.reuse, 0x4, R18 ;  /* 0x0000000400107825 */ /* 0x040fe400078e0012 */
[----:B------:R-:W3:Y:S02]  /*0390*/  LDG.E R18, desc[UR6][R18.64] ;  /* 0x0000000612127981 */ /* 0x000ee4000c1e1900 */
[----:B----4-:R-:W-:Y:S01]  /*03a0*/  FFMA R29, R15, R14, R29 ;  /* 0x0000000e0f1d7223 */ /* 0x010fe2000000001d */
[----:B------:R-:W-:Y:S02]  /*03b0*/  IMAD.WIDE.U32 R14, R0, 0x4, R16 ;  /* 0x00000004000e7825 */ /* 0x000fe400078e0010 */
[----:B------:R-:W4:Y:S02]  /*03c0*/  LDG.E R16, desc[UR6][R16.64] ;  /* 0x0000000610107981 */ /* 0x000f24000c1e1900 */
[----:B-----5:R-:W-:Y:S01]  /*03d0*/  FFMA R29, R26, R11, R29 ;  /* 0x0000000b1a1d7223 */ /* 0x020fe2000000001d */
[----:B------:R-:W-:Y:S01]  /*03e0*/  IMAD.WIDE.U32 R20, R0, 0x4, R14 ;  /* 0x0000000400147825 */ /* 0x000fe200078e000e */
[----:B------:R-:W3:Y:S03]  /*03f0*/  LDG.E R11, desc[UR6][R12.64] ;  /* 0x000000060c0b7981 */ /* 0x000ee6000c1e1900 */
[----:B0-----:R-:W-:Y:S01]  /*0400*/  FFMA R24, R8, R9, R29 ;  /* 0x0000000908187223 */ /* 0x001fe2000000001d */
[----:B------:R-:W5:Y:S01]  /*0410*/  LDG.E R14, desc[UR6][R14.64] ;  /* 0x000000060e0e7981 */ /* 0x000f62000c1e1900 */
[----:B------:R-:W-:-:S03]  /*0420*/  IMAD.WIDE.U32 R8, R0, 0x4, R20 ;  /* 0x0000000400087825 */ /* 0x000fc600078e0014 */
[----:B------:R-:W4:Y:S01]  /*0430*/  LDG.E R29, desc[UR6][R12.64+0x4] ;  /* 0x000004060c1d7981 */ /* 0x000f22000c1e1900 */
[----:B------:R-:W-:Y:S01]  /*0440*/  FFMA R22, R7, R22, R24 ;  /* 0x0000001607167223 */ /* 0x000fe20000000018 */
[C---:B------:R-:W-:Y:S02]  /*0450*/  IMAD.WIDE.U32 R24, R0.reuse, 0x4, R8 ;  /* 0x0000000400187825 */ /* 0x040fe400078e0008 */
[----:B------:R0:W5:Y:S04]  /*0460*/  LDG.E R26, desc[UR6][R20.64] ;  /* 0x00000006141a7981 */ /* 0x000168000c1e1900 */
[----:B------:R-:W5:Y:S04]  /*0470*/  LDG.E R15, desc[UR6][R12.64+0x8] ;  /* 0x000008060c0f7981 */ /* 0x000f68000c1e1900 */
[----:B------:R-:W5:Y:S01]  /*0480*/  LDG.E R7, desc[UR6][R12.64+0xc] ;  /* 0x00000c060c077981 */ /* 0x000f62000c1e1900 */
[----:B------:R-:W-:Y:S01]  /*0490*/  FFMA R10, R23, R10, R22 ;  /* 0x0000000a170a7223 */ /* 0x000fe20000000016 */
[----:B------:R-:W-:-:S02]  /*04a0*/  IMAD.WIDE.U32 R22, R0, 0x4, R24 ;  /* 0x0000000400167825 */ /* 0x000fc400078e0018 */
[----:B------:R-:W5:Y:S04]  /*04b0*/  LDG.E R8, desc[UR6][R8.64] ;  /* 0x0000000608087981 */ /* 0x000f68000c1e1900 */
[----:B------:R-:W5:Y:S01]  /*04c0*/  LDG.E R17, desc[UR6][R12.64+0x10] ;  /* 0x000010060c117981 */ /* 0x000f62000c1e1900 */
[----:B0-----:R-:W-:-:S03]  /*04d0*/  IMAD.WIDE.U32 R20, R0, 0x4, R22 ;  /* 0x0000000400147825 */ /* 0x001fc600078e0016 */
[----:B------:R-:W5:Y:S04]  /*04e0*/  LDG.E R24, desc[UR6][R24.64] ;  /* 0x0000000618187981 */ /* 0x000f68000c1e1900 */
[----:B------:R-:W5:Y:S04]  /*04f0*/  LDG.E R19, desc[UR6][R12.64+0x14] ;  /* 0x000014060c137981 */ /* 0x000f68000c1e1900 */
[----:B------:R-:W5:Y:S04]  /*0500*/  LDG.E R20, desc[UR6][R20.64] ;  /* 0x0000000614147981 */ /* 0x000f68000c1e1900 */
[----:B------:R-:W5:Y:S01]  /*0510*/  LDG.E R9, desc[UR6][R12.64+0x1c] ;  /* 0x00001c060c097981 */ /* 0x000f62000c1e1900 */
[----:B--2---:R-:W-:-:S03]  /*0520*/  FFMA R28, R27, R28, R10 ;  /* 0x0000001c1b1c7223 */ /* 0x004fc6000000000a */
[----:B------:R-:W2:Y:S04]  /*0530*/  LDG.E R10, desc[UR6][R22.64] ;  /* 0x00000006160a7981 */ /* 0x000ea8000c1e1900 */
[----:B------:R0:W2:Y:S01]  /*0540*/  LDG.E R27, desc[UR6][R12.64+0x18] ;  /* 0x000018060c1b7981 */ /* 0x0000a2000c1e1900 */
[----:B------:R-:W-:Y:S01]  /*0550*/  IADD3 R6, PT, PT, R6, 0x10, RZ ;  /* 0x0000001006067810 */ /* 0x000fe20007ffe0ff */
[----:B---3--:R-:W-:-:S04]  /*0560*/  FFMA R18, R11, R18, R28 ;  /* 0x000000120b127223 */ /* 0x008fc8000000001c */
[----:B----4-:R-:W-:Y:S01]  /*0570*/  FFMA R16, R29, R16, R18 ;  /* 0x000000101d107223 */ /* 0x010fe20000000012 */
[----:B------:R-:W-:-:S03]  /*0580*/  ISETP.NE.AND P1, PT, R6, RZ, PT ;  /* 0x000000ff0600720c */ /* 0x000fc60003f25270 */
[----:B-----5:R-:W-:-:S04]  /*0590*/  FFMA R14, R15, R14, R16 ;  /* 0x0000000e0f0e7223 */ /* 0x020fc80000000010 */
[----:B------:R-:W-:-:S04]  /*05a0*/  FFMA R14, R7, R26, R14 ;  /* 0x0000001a070e7223 */ /* 0x000fc8000000000e */
[----:B------:R-:W-:Y:S01]  /*05b0*/  FFMA R8, R17, R8, R14 ;  /* 0x0000000811087223 */ /* 0x000fe2000000000e */
[----:B0-----:R-:W-:-:S03]  /*05c0*/  IADD3 R12, P2, PT, R12, 0x40, RZ ;  /* 0x000000400c0c7810 */ /* 0x001fc60007f5e0ff */
[----:B------:R-:W-:Y:S01]  /*05d0*/  FFMA R8, R19, R24, R8 ;  /* 0x0000001813087223 */ /* 0x000fe20000000008 */
[----:B------:R-:W-:Y:S02]  /*05e0*/  IADD3.X R13, PT, PT, RZ, R13, RZ, P2, !PT ;  /* 0x0000000dff0d7210 */ /* 0x000fe400017fe4ff */
[----:B------:R-:W-:Y:S01]  /*05f0*/  LEA R5, R0, R5, 0x4 ;  /* 0x0000000500057211 */ /* 0x000fe200078e20ff */
[----:B--2---:R-:W-:-:S04]  /*0600*/  FFMA R8, R27, R10, R8 ;  /* 0x0000000a1b087223 */ /* 0x004fc80000000008 */
[----:B------:R-:W-:Y:S01]  /*0610*/  FFMA R19, R9, R20, R8 ;  /* 0x0000001409137223 */ /* 0x000fe20000000008 */
[----:B------:R-:W-:Y:S06]  /*0620*/  @P1 BRA `(.L_x_28) ;  /* 0xfffffff800e41947 */ /* 0x000fec000383ffff */
.L_x_27:
[----:B------:R-:W-:Y:S05]  /*0630*/  @!P0 BRA `(.L_x_26) ;  /* 0x0000000400548947 */ /* 0x000fea0003800000 */
[----:B------:R-:W-:Y:S02]  /*0640*/  ISETP.GE.U32.AND P0, PT, R2, 0x8, PT ;  /* 0x000000080200780c */ /* 0x000fe40003f06070 */
[----:B------:R-:W-:-:S04]  /*0650*/  LOP3.LUT R27, R0, 0x7, RZ, 0xc0, !PT ;  /* 0x00000007001b7812 */ /* 0x000fc800078ec0ff */
[----:B------:R-:W-:-:S07]  /*0660*/  ISETP.NE.AND P1, PT, R27, RZ, PT ;  /* 0x000000ff1b00720c */ /* 0x000fce0003f25270 */
[----:B------:R-:W-:Y:S06]  /*0670*/  @!P0 BRA `(.L_x_29) ;  /* 0x0000000000948947 */ /* 0x000fec0003800000 */
[----:B------:R-:W1:Y:S01]  /*0680*/  LDC.64 R12, c[0x0][0x388] ;  /* 0x0000e200ff0c7b82 */ /* 0x000e620000000a00 */
[----:B------:R-:W-:-:S07]  /*0690*/  IMAD R5, R4, R0, R3 ;  /* 0x0000000004057224 */ /* 0x000fce00078e0203 */
[----:B------:R-:W2:Y:S01]  /*06a0*/  LDC.64 R6, c[0x0][0x380] ;  /* 0x0000e000ff067b82 */ /* 0x000ea20000000a00 */
[----:B-1----:R-:W-:-:S05]  /*06b0*/  IMAD.WIDE R12, R5, 0x4, R12 ;  /* 0x00000004050c7825 */ /* 0x002fca00078e020c */
[----:B0-----:R0:W3:Y:S01]  /*06c0*/  LDG.E R2, desc[UR6][R12.64] ;  /* 0x000000060c027981 */ /* 0x0010e2000c1e1900 */
[----:B------:R-:W-:-:S04]  /*06d0*/  IMAD.WIDE.U32 R14, R0, 0x4, R12 ;  /* 0x00000004000e7825 */ /* 0x000fc800078e000c */
[----:B--2---:R-:W-:Y:S01]  /*06e0*/  IMAD.WIDE.U32 R6, R4, 0x4, R6 ;  /* 0x0000000404067825 */ /* 0x004fe200078e0006 */
[----:B------:R1:W2:Y:S03]  /*06f0*/  LDG.E R18, desc[UR6][R14.64] ;  /* 0x000000060e127981 */ /* 0x0002a6000c1e1900 */
[C---:B------:R-:W-:Y:S01]  /*0700*/  IMAD.WIDE.U32 R24, R0.reuse, 0x4, R14 ;  /* 0x0000000400187825 */ /* 0x040fe200078e000e */
[----:B------:R-:W3:Y:S04]  /*0710*/  LDG.E R20, desc[UR6][R6.64] ;  /* 0x0000000606147981 */ /* 0x000ee8000c1e1900 */
[----:B------:R-:W2:Y:S01]  /*0720*/  LDG.E R5, desc[UR6][R6.64+0x4] ;  /* 0x0000040606057981 */ /* 0x000ea2000c1e1900 */
[----:B------:R-:W-:-:S03]  /*0730*/  IMAD.WIDE.U32 R16, R0, 0x4, R24 ;  /* 0x0000000400107825 */ /* 0x000fc600078e0018 */
[----:B------:R-:W4:Y:S01]  /*0740*/  LDG.E R22, desc[UR6][R24.64] ;  /* 0x0000000618167981 */ /* 0x000f22000c1e1900 */
[----:B------:R-:W-:-:S03]  /*0750*/  IMAD.WIDE.U32 R10, R0, 0x4, R16 ;  /* 0x00000004000a7825 */ /* 0x000fc600078e0010 */
[----:B------:R-:W4:Y:S04]  /*0760*/  LDG.E R21, desc[UR6][R6.64+0x8] ;  /* 0x0000080606157981 */ /* 0x000f28000c1e1900 */
[----:B------:R-:W5:Y:S01]  /*0770*/  LDG.E R16, desc[UR6][R16.64] ;  /* 0x0000000610107981 */ /* 0x000f62000c1e1900 */
[----:B------:R-:W-:-:S03]  /*0780*/  IMAD.WIDE.U32 R8, R0, 0x4, R10 ;  /* 0x0000000400087825 */ /* 0x000fc600078e000a */
[----:B------:R-:W5:Y:S01]  /*0790*/  LDG.E R23, desc[UR6][R6.64+0xc] ;  /* 0x00000c0606177981 */ /* 0x000f62000c1e1900 */
[----:B0-----:R-:W-:-:S03]  /*07a0*/  IMAD.WIDE.U32 R12, R0, 0x4, R8 ;  /* 0x00000004000c7825 */ /* 0x001fc600078e0008 */
[----:B------:R-:W5:Y:S04]  /*07b0*/  LDG.E R11, desc[UR6][R10.64] ;  /* 0x000000060a0b7981 */ /* 0x000f68000c1e1900 */
[----:B------:R-:W5:Y:S01]  /*07c0*/  LDG.E R26, desc[UR6][R6.64+0x10] ;  /* 0x00001006061a7981 */ /* 0x000f62000c1e1900 */
[----:B-1----:R-:W-:-:S03]  /*07d0*/  IMAD.WIDE.U32 R14, R0, 0x4, R12 ;  /* 0x00000004000e7825 */ /* 0x002fc600078e000c */
[----:B------:R-:W5:Y:S04]  /*07e0*/  LDG.E R9, desc[UR6][R8.64] ;  /* 0x0000000608097981 */ /* 0x000f68000c1e1900 */
[----:B------:R-:W5:Y:S04]  /*07f0*/  LDG.E R28, desc[UR6][R6.64+0x14] ;  /* 0x00001406061c7981 */ /* 0x000f68000c1e1900 */
[----:B------:R-:W5:Y:S04]  /*0800*/  LDG.E R13, desc[UR6][R12.64] ;  /* 0x000000060c0d7981 */ /* 0x000f68000c1e1900 */
[----:B------:R-:W5:Y:S04]  /*0810*/  LDG.E R24, desc[UR6][R6.64+0x18] ;  /* 0x0000180606187981 */ /* 0x000f68000c1e1900 */
[----:B------:R-:W5:Y:S04]  /*0820*/  LDG.E R14, desc[UR6][R14.64] ;  /* 0x000000060e0e7981 */ /* 0x000f68000c1e1900 */
[----:B------:R-:W5:Y:S01]  /*0830*/  LDG.E R17, desc[UR6][R6.64+0x1c] ;  /* 0x00001c0606117981 */ /* 0x000f62000c1e1900 */
[----:B------:R-:W-:Y:S01]  /*0840*/  IADD3 R4, PT, PT, R4, 0x8, RZ ;  /* 0x0000000804047810 */ /* 0x000fe20007ffe0ff */
[----:B---3--:R-:W-:-:S04]  /*0850*/  FFMA R2, R20, R2, R19 ;  /* 0x0000000214027223 */ /* 0x008fc80000000013 */
[----:B--2---:R-:W-:-:S04]  /*0860*/  FFMA R2, R5, R18, R2 ;  /* 0x0000001205027223 */ /* 0x004fc80000000002 */
[----:B----4-:R-:W-:-:S04]  /*0870*/  FFMA R2, R21, R22, R2 ;  /* 0x0000001615027223 */ /* 0x010fc80000000002 */
[----:B-----5:R-:W-:-:S04]  /*0880*/  FFMA R23, R23, R16, R2 ;  /* 0x0000001017177223 */ /* 0x020fc80000000002 */
[----:B------:R-:W-:-:S04]  /*0890*/  FFMA R11, R26, R11, R23 ;  /* 0x0000000b1a0b7223 */ /* 0x000fc80000000017 */
[----:B------:R-:W-:-:S04]  /*08a0*/  FFMA R9, R28, R9, R11 ;  /* 0x000000091c097223 */ /* 0x000fc8000000000b */
[----:B------:R-:W-:-:S04]  /*08b0*/  FFMA R9, R24, R13, R9 ;  /* 0x0000000d18097223 */ /* 0x000fc80000000009 */
[----:B------:R-:W-:-:S07]  /*08c0*/  FFMA R19, R17, R14, R9 ;  /* 0x0000000e11137223 */ /* 0x000fce0000000009 */
.L_x_29:
        /* <DEDUP_REMOVED lines=8> */
[----:B-1----:R-:W-:-:S04]  /*0950*/  IMAD.WIDE R8, R5, 0x4, R8 ;  /* 0x0000000405087825 */ /* 0x002fc800078e0208 */
[----:B------:R-:W-:Y:S02]  /*0960*/  IMAD.WIDE.U32 R10, R0, 0x4, R8 ;  /* 0x00000004000a7825 */ /* 0x000fe400078e0008 */
[----:B0-----:R-:W3:Y:S02]  /*0970*/  LDG.E R8, desc[UR6][R8.64] ;  /* 0x0000000608087981 */ /* 0x001ee4000c1e1900 */
[----:B--2---:R-:W-:-:S04]  /*0980*/  IMAD.WIDE.U32 R6, R4, 0x4, R6 ;  /* 0x0000000404067825 */ /* 0x004fc800078e0006 */
[C---:B------:R-:W-:Y:S01]  /*0990*/  IMAD.WIDE.U32 R12, R0.reuse, 0x4, R10 ;  /* 0x00000004000c7825 */ /* 0x040fe200078e000a */
[----:B------:R-:W3:Y:S04]  /*09a0*/  LDG.E R16, desc[UR6][R6.64] ;  /* 0x0000000606107981 */ /* 0x000ee8000c1e1900 */
[----:B------:R-:W2:Y:S01]  /*09b0*/  LDG.E R10, desc[UR6][R10.64] ;  /* 0x000000060a0a7981 */ /* 0x000ea2000c1e1900 */
[----:B------:R-:W-:-:S03]  /*09c0*/  IMAD.WIDE.U32 R14, R0, 0x4, R12 ;  /* 0x00000004000e7825 */ /* 0x000fc600078e000c */
[----:B------:R-:W2:Y:S04]  /*09d0*/  LDG.E R5, desc[UR6][R6.64+0x4] ;  /* 0x0000040606057981 */ /* 0x000ea8000c1e1900 */
        /* <DEDUP_REMOVED lines=9> */
.L_x_30:
[----:B------:R-:W-:Y:S05]  /*0a70*/  @!P1 BRA `(.L_x_26) ;  /* 0x0000000000449947 */ /* 0x000fea0003800000 */
[----:B------:R-:W1:Y:S01]  /*0a80*/  LDC.64 R8, c[0x0][0x380] ;  /* 0x0000e000ff087b82 */ /* 0x000e620000000a00 */
[----:B------:R-:W-:Y:S01]  /*0a90*/  IADD3 R2, PT, PT, -R2, RZ, RZ ;  /* 0x000000ff02027210 */ /* 0x000fe20007ffe1ff */
[----:B------:R-:W-:-:S06]  /*0aa0*/  IMAD R11, R4, R0, R3 ;  /* 0x00000000040b7224 */ /* 0x000fcc00078e0203 */
[----:B------:R-:W2:Y:S01]  /*0ab0*/  LDC.64 R6, c[0x0][0x388] ;  /* 0x0000e200ff067b82 */ /* 0x000ea20000000a00 */
[----:B-1----:R-:W-:-:S03]  /*0ac0*/  IMAD.WIDE.U32 R8, R4, 0x4, R8 ;  /* 0x0000000404087825 */ /* 0x002fc600078e0008 */
[----:B------:R-:W-:-:S07]  /*0ad0*/  MOV R10, R8 ;  /* 0x00000008000a7202 */ /* 0x000fce0000000f00 */
.L_x_31:
[----:B--2---:R-:W-:Y:S01]  /*0ae0*/  IMAD.WIDE R4, R11, 0x4, R6 ;  /* 0x000000040b047825 */ /* 0x004fe200078e0206 */
[----:B------:R-:W-:-:S05]  /*0af0*/  MOV R8, R10 ;  /* 0x0000000a00087202 */ /* 0x000fca0000000f00 */
[----:B0-----:R-:W2:Y:S04]  /*0b00*/  LDG.E R4, desc[UR6][R4.64] ;  /* 0x0000000604047981 */ /* 0x001ea8000c1e1900 */
[----:B------:R0:W2:Y:S01]  /*0b10*/  LDG.E R8, desc[UR6][R8.64] ;  /* 0x0000000608087981 */ /* 0x0000a2000c1e1900 */
[----:B------:R-:W-:Y:S02]  /*0b20*/  IADD3 R2, PT, PT, R2, 0x1, RZ ;  /* 0x0000000102027810 */ /* 0x000fe40007ffe0ff */
[----:B------:R-:W-:Y:S02]  /*0b30*/  IADD3 R10, P1, PT, R10, 0x4, RZ ;  /* 0x000000040a0a7810 */ /* 0x000fe40007f3e0ff */
[----:B------:R-:W-:Y:S02]  /*0b40*/  ISETP.NE.AND P0, PT, R2, RZ, PT ;  /* 0x000000ff0200720c */ /* 0x000fe40003f05270 */
[----:B------:R-:W-:-:S02]  /*0b50*/  IADD3 R11, PT, PT, R11, R0, RZ ;  /* 0x000000000b0b7210 */ /* 0x000fc40007ffe0ff */
[----:B0-----:R-:W-:Y:S01]  /*0b60*/  IADD3.X R9, PT, PT, RZ, R9, RZ, P1, !PT ;  /* 0x00000009ff097210 */ /* 0x001fe20000ffe4ff */
[----:B--2---:R-:W-:-:S08]  /*0b70*/  FFMA R19, R8, R4, R19 ;  /* 0x0000000408137223 */ /* 0x004fd00000000013 */
[----:B------:R-:W-:Y:S05]  /*0b80*/  @P0 BRA `(.L_x_31) ;  /* 0xfffffffc00d40947 */ /* 0x000fea000383ffff */
.L_x_26:
[----:B------:R-:W1:Y:S02]  /*0b90*/  LDC.64 R4, c[0x0][0x390] ;  /* 0x0000e400ff047b82 */ /* 0x000e640000000a00 */
[----:B-1----:R-:W-:-:S05]  /*0ba0*/  IMAD.WIDE R2, R3, 0x4, R4 ;  /* 0x0000000403027825 */ /* 0x002fca00078e0204 */
[----:B0-----:R-:W-:Y:S01]  /*0bb0*/  STG.E desc[UR6][R2.64], R19 ;  /* 0x0000001302007986 */ /* 0x001fe2000c101906 */
[----:B------:R-:W-:Y:S05]  /*0bc0*/  EXIT ;  /* 0x000000000000794d */ /* 0x000fea0003800000 */
.L_x_32:
        /* <DEDUP_REMOVED lines=11> */
.L_x_61:


//--------------------- .text._Z14matrixVecMultiPKfS0_Pfi --------------------------
	.section	.text._Z14matrixVecMultiPKfS0_Pfi,"ax",@progbits
	.align	128
        .global         _Z14matrixVecMultiPKfS0_Pfi
        .type           _Z14matrixVecMultiPKfS0_Pfi,@function
        .size           _Z14matrixVecMultiPKfS0_Pfi,(.L_x_62 - _Z14matrixVecMultiPKfS0_Pfi)
        .other          _Z14matrixVecMultiPKfS0_Pfi,@"STO_CUDA_ENTRY STV_DEFAULT"
_Z14matrixVecMultiPKfS0_Pfi:
.text._Z14matrixVecMultiPKfS0_Pfi:
        /* <DEDUP_REMOVED lines=12> */
[----:B------:R-:W-:Y:S02]  /*00c0*/  UISETP.GE.U32.AND UP1, UPT, UR16, 0x10, UPT ;  /* 0x000000101000788c */ /* 0x000fe4000bf26070 */
[----:B------:R-:W-:Y:S01]  /*00d0*/  IMAD R7, R0, UR16, RZ ;  /* 0x0000001000077c24 */ /* 0x000fe2000f8e02ff */
[----:B------:R-:W-:Y:S01]  /*00e0*/  ULOP3.LUT UR12, UR16, 0xf, URZ, 0xc0, !UPT ;  /* 0x0000000f100c7892 */ /* 0x000fe2000f8ec0ff */
[----:B------:R-:W-:Y:S02]  /*00f0*/  MOV R15, RZ ;  /* 0x000000ff000f7202 */ /* 0x000fe40000000f00 */
[----:B------:R-:W-:Y:S01]  /*0100*/  MOV R8, RZ ;  /* 0x000000ff00087202 */ /* 0x000fe20000000f00 */
[----:B------:R-:W-:Y:S02]  /*0110*/  UISETP.NE.AND UP0, UPT, UR12, URZ, UPT ;  /* 0x000000ff0c00728c */ /* 0x000fe4000bf05270 */
[----:B------:R-:W-:Y:S09]  /*0120*/  BRA.U !UP1, `(.L_x_34) ;  /* 0x0000000509147547 */ /* 0x000ff2000b800000 */
[----:B------:R-:W1:Y:S01]  /*0130*/  LDCU.128 UR8, c[0x0][0x380] ;  /* 0x00007000ff0877ac */ /* 0x000e620008000c00 */
[----:B------:R-:W-:Y:S02]  /*0140*/  MOV R15, RZ ;  /* 0x000000ff000f7202 */ /* 0x000fe40000000f00 */
[----:B------:R-:W-:Y:S01]  /*0150*/  MOV R6, R7 ;  /* 0x0000000700067202 */ /* 0x000fe20000000f00 */
[----:B------:R-:W-:-:S06]  /*0160*/  ULOP3.LUT UR13, UR16, 0x7ffffff0, URZ, 0xc0, !UPT ;  /* 0x7ffffff0100d7892 */ /* 0x000fcc000f8ec0ff */
[----:B------:R-:W-:Y:S01]  /*0170*/  MOV R8, UR13 ;  /* 0x0000000d00087c02 */ /* 0x000fe20008000f00 */
[----:B-1----:R-:W-:Y:S02]  /*0180*/  UIADD3 UR4, UP2, UPT, UR10, 0x20, URZ ;  /* 0x000000200a047890 */ /* 0x002fe4000ff5e0ff */
[----:B------:R-:W-:Y:S02]  /*0190*/  UIADD3 UR6, UP1, UPT, UR8, 0x20, URZ ;  /* 0x0000002008067890 */ /* 0x000fe4000ff3e0ff */
[----:B------:R-:W-:Y:S02]  /*01a0*/  UIADD3.X UR5, UPT, UPT, URZ, UR11, URZ, UP2, !UPT ;  /* 0x0000000bff057290 */ /* 0x000fe400097fe4ff */
[----:B------:R-:W-:Y:S01]  /*01b0*/  MOV R2, UR4 ;  /* 0x0000000400027c02 */ /* 0x000fe20008000f00 */
[----:B------:R-:W-:Y:S02]  /*01c0*/  UIADD3 UR8, UPT, UPT, -UR13, URZ, URZ ;  /* 0x000000ff0d087290 */ /* 0x000fe4000fffe1ff */
[----:B------:R-:W-:Y:S01]  /*01d0*/  UIADD3.X UR7, UPT, UPT, URZ, UR9, URZ, UP1, !UPT ;  /* 0x00000009ff077290 */ /* 0x000fe20008ffe4ff */
[----:B------:R-:W-:-:S11]  /*01e0*/  MOV R3, UR5 ;  /* 0x0000000500037c02 */ /* 0x000fd60008000f00 */
.L_x_35:
[----:B------:R-:W-:Y:S01]  /*01f0*/  MOV R4, UR6 ;  /* 0x0000000600047c02 */ /* 0x000fe20008000f00 */
[----:B0-----:R-:W2:Y:S01]  /*0200*/  LDG.E R17, desc[UR14][R2.64+-0x20] ;  /* 0xffffe00e02117981 */ /* 0x001ea2000c1e1900 */
[----:B------:R-:W-:-:S03]  /*0210*/  MOV R5, UR7 ;  /* 0x0000000700057c02 */ /* 0x000fc60008000f00 */
[----:B------:R-:W3:Y:S01]  /*0220*/  LDG.E R25, desc[UR14][R2.64+-0x1c] ;  /* 0xffffe40e02197981 */ /* 0x000ee2000c1e1900 */
[----:B------:R-:W-:-:S03]  /*0230*/  IMAD.WIDE R4, R6, 0x4, R4 ;  /* 0x0000000406047825 */ /* 0x000fc600078e0204 */
[----:B------:R-:W4:Y:S04]  /*0240*/  LDG.E R19, desc[UR14][R2.64+-0x18] ;  /* 0xffffe80e02137981 */ /* 0x000f28000c1e1900 */
[----:B------:R-:W2:Y:S04]  /*0250*/  LDG.E R16, desc[UR14][R4.64+-0x20] ;  /* 0xffffe00e04107981 */ /* 0x000ea8000c1e1900 */
[----:B------:R-:W3:Y:S04]  /*0260*/  LDG.E R18, desc[UR14][R4.64+-0x1c] ;  /* 0xffffe40e04127981 */ /* 0x000ee8000c1e1900 */
[----:B------:R-:W4:Y:S04]  /*0270*/  LDG.E R20, desc[UR14][R4.64+-0x18] ;  /* 0xffffe80e04147981 */ /* 0x000f28000c1e1900 */
[----:B------:R-:W5:Y:S04]  /*0280*/  LDG.E R22, desc[UR14][R2.64+-0x14] ;  /* 0xffffec0e02167981 */ /* 0x000f68000c1e1900 */
        /* <DEDUP_REMOVED lines=8> */
[----:B------:R-:W5:Y:S01]  /*0310*/  LDG.E R14, desc[UR14][R4.64+-0x4] ;  /* 0xfffffc0e040e7981 */ /* 0x000f62000c1e1900 */
[----:B--2---:R-:W-:-:S03]  /*0320*/  FFMA R17, R16, R17, R15 ;  /* 0x0000001110117223 */ /* 0x004fc6000000000f */
[----:B------:R-:W2:Y:S04]  /*0330*/  LDG.E R15, desc[UR14][R2.64] ;  /* 0x0000000e020f7981 */ /* 0x000ea8000c1e1900 */
[----:B------:R-:W2:Y:S01]  /*0340*/  LDG.E R16, desc[UR14][R4.64] ;  /* 0x0000000e04107981 */ /* 0x000ea2000c1e1900 */
[----:B---3--:R-:W-:-:S03]  /*0350*/  FFMA R25, R18, R25, R17 ;  /* 0x0000001912197223 */ /* 0x008fc60000000011 */
[----:B------:R-:W3:Y:S01]  /*0360*/  LDG.E R17, desc[UR14][R2.64+0x4] ;  /* 0x0000040e02117981 */ /* 0x000ee2000c1e1900 */
[----:B----4-:R-:W-:-:S03]  /*0370*/  FFMA R26, R20, R19, R25 ;  /* 0x00000013141a7223 */ /* 0x010fc60000000019 */
[----:B------:R-:W3:Y:S04]  /*0380*/  LDG.E R18, desc[UR14][R4.64+0x4] ;  /* 0x0000040e04127981 */ /* 0x000ee8000c1e1900 */
[----:B------:R-:W4:Y:S01]  /*0390*/  LDG.E R20, desc[UR14][R2.64+0x8] ;  /* 0x0000080e02147981 */ /* 0x000f22000c1e1900 */
[----:B-----5:R-:W-:-:S03]  /*03a0*/  FFMA R25, R21, R22, R26 ;  /* 0x0000001615197223 */ /* 0x020fc6000000001a */
[----:B------:R-:W4:Y:S04]  /*03b0*/  LDG.E R19, desc[UR14][R4.64+0x8] ;  /* 0x0000080e04137981 */ /* 0x000f28000c1e1900 */
[----:B------:R-:W5:Y:S01]  /*03c0*/  LDG.E R22, desc[UR14][R2.64+0xc] ;  /* 0x00000c0e02167981 */ /* 0x000f62000c1e1900 */
[----:B------:R-:W-:-:S03]  /*03d0*/  FFMA R25, R24, R23, R25 ;  /* 0x0000001718197223 */ /* 0x000fc60000000019 */
[----:B------:R-:W5:Y:S04]  /*03e0*/  LDG.E R21, desc[UR14][R4.64+0xc] ;  /* 0x00000c0e04157981 */ /* 0x000f68000c1e1900 */
[----:B------:R-:W5:Y:S01]  /*03f0*/  LDG.E R24, desc[UR14][R2.64+0x10] ;  /* 0x0000100e02187981 */ /* 0x000f62000c1e1900 */
[----:B------:R-:W-:-:S03]  /*0400*/  FFMA R25, R10, R9, R25 ;  /* 0x000000090a197223 */ /* 0x000fc60000000019 */
[----:B------:R-:W5:Y:S04]  /*0410*/  LDG.E R23, desc[UR14][R4.64+0x10] ;  /* 0x0000100e04177981 */ /* 0x000f68000c1e1900 */
[----:B------:R-:W5:Y:S01]  /*0420*/  LDG.E R10, desc[UR14][R2.64+0x14] ;  /* 0x0000140e020a7981 */ /* 0x000f62000c1e1900 */
[----:B------:R-:W-:-:S03]  /*0430*/  FFMA R27, R12, R11, R25 ;  /* 0x0000000b0c1b7223 */ /* 0x000fc60000000019 */
[----:B------:R-:W5:Y:S04]  /*0440*/  LDG.E R9, desc[UR14][R4.64+0x14] ;  /* 0x0000140e04097981 */ /* 0x000f68000c1e1900 */
[----:B------:R-:W5:Y:S04]  /*0450*/  LDG.E R11, desc[UR14][R2.64+0x18] ;  /* 0x0000180e020b7981 */ /* 0x000f68000c1e1900 */
[----:B------:R-:W5:Y:S04]  /*0460*/  LDG.E R12, desc[UR14][R4.64+0x18] ;  /* 0x0000180e040c7981 */ /* 0x000f68000c1e1900 */
[----:B------:R-:W5:Y:S04]  /*0470*/  LDG.E R25, desc[UR14][R4.64+0x1c] ;  /* 0x00001c0e04197981 */ /* 0x000f68000c1e1900 */
[----:B------:R0:W5:Y:S01]  /*0480*/  LDG.E R26, desc[UR14][R2.64+0x1c] ;  /* 0x00001c0e021a7981 */ /* 0x000162000c1e1900 */
[----:B------:R-:W-:Y:S01]  /*0490*/  FFMA R13, R14, R13, R27 ;  /* 0x0000000d0e0d7223 */ /* 0x000fe2000000001b */
[----:B------:R-:W-:-:S04]  /*04a0*/  UIADD3 UR8, UPT, UPT, UR8, 0x10, URZ ;  /* 0x0000001008087890 */ /* 0x000fc8000fffe0ff */
[----:B------:R-:W-:Y:S01]  /*04b0*/  UISETP.NE.AND UP1, UPT, UR8, URZ, UPT ;  /* 0x000000ff0800728c */ /* 0x000fe2000bf25270 */
[----:B0-----:R-:W-:Y:S02]  /*04c0*/  IADD3 R2, P0, PT, R2, 0x40, RZ ;  /* 0x0000004002027810 */ /* 0x001fe40007f1e0ff */
[----:B------:R-:W-:Y:S02]  /*04d0*/  IADD3 R6, PT, PT, R6, 0x10, RZ ;  /* 0x0000001006067810 */ /* 0x000fe40007ffe0ff */
[----:B------:R-:W-:Y:S01]  /*04e0*/  IADD3.X R3, PT, PT, RZ, R3, RZ, P0, !PT ;  /* 0x00000003ff037210 */ /* 0x000fe200007fe4ff */
[----:B--2---:R-:W-:-:S04]  /*04f0*/  FFMA R13, R16, R15, R13 ;  /* 0x0000000f100d7223 */ /* 0x004fc8000000000d */
[----:B---3--:R-:W-:-:S04]  /*0500*/  FFMA R18, R18, R17, R13 ;  /* 0x0000001112127223 */ /* 0x008fc8000000000d */
[----:B----4-:R-:W-:-:S04]  /*0510*/  FFMA R18, R19, R20, R18 ;  /* 0x0000001413127223 */ /* 0x010fc80000000012 */
[----:B-----5:R-:W-:-:S04]  /*0520*/  FFMA R18, R21, R22, R18 ;  /* 0x0000001615127223 */ /* 0x020fc80000000012 */
[----:B------:R-:W-:-:S04]  /*0530*/  FFMA R18, R23, R24, R18 ;  /* 0x0000001817127223 */ /* 0x000fc80000000012 */
[----:B------:R-:W-:-:S04]  /*0540*/  FFMA R9, R9, R10, R18 ;  /* 0x0000000a09097223 */ /* 0x000fc80000000012 */
[----:B------:R-:W-:-:S04]  /*0550*/  FFMA R12, R12, R11, R9 ;  /* 0x0000000b0c0c7223 */ /* 0x000fc80000000009 */
[----:B------:R-:W-:Y:S01]  /*0560*/  FFMA R15, R25, R26, R12 ;  /* 0x0000001a190f7223 */ /* 0x000fe2000000000c */
[----:B------:R-:W-:Y:S06]  /*0570*/  BRA.U UP1, `(.L_x_35) ;  /* 0xfffffffd011c7547 */ /* 0x000fec000b83ffff */
.L_x_34:
[----:B------:R-:W-:Y:S05]  /*0580*/  BRA.U !UP0, `(.L_x_33) ;  /* 0x0000000508307547 */ /* 0x000fea000b800000 */
[----:B------:R-:W-:Y:S02]  /*0590*/  UISETP.GE.U32.AND UP0, UPT, UR12, 0x8, UPT ;  /* 0x000000080c00788c */ /* 0x000fe4000bf06070 */
[----:B------:R-:W-:-:S04]  /*05a0*/  ULOP3.LUT UR5, UR16, 0x7, URZ, 0xc0, !UPT ;  /* 0x0000000710057892 */ /* 0x000fc8000f8ec0ff */
[----:B------:R-:W-:-:S03]  /*05b0*/  UISETP.NE.AND UP1, UPT, UR5, URZ, UPT ;  /* 0x000000ff0500728c */ /* 0x000fc6000bf25270 */
[----:B------:R-:W-:Y:S08]  /*05c0*/  BRA.U !UP0, `(.L_x_36) ;  /* 0x0000000108787547 */ /* 0x000ff0000b800000 */
[----:B------:R-:W1:Y:S01]  /*05d0*/  LDC.64 R2, c[0x0][0x380] ;  /* 0x0000e000ff027b82 */ /* 0x000e620000000a00 */
[----:B------:R-:W-:-:S07]  /*05e0*/  IADD3 R9, PT, PT, R7, R8, RZ ;  /* 0x0000000807097210 */ /* 0x000fce0007ffe0ff */
[----:B------:R-:W2:Y:S01]  /*05f0*/  LDC.64 R4, c[0x0][0x388] ;  /* 0x0000e200ff047b82 */ /* 0x000ea20000000a00 */
[----:B-1----:R-:W-:-:S05]  /*0600*/  IMAD.WIDE R2, R9, 0x4, R2 ;  /* 0x0000000409027825 */ /* 0x002fca00078e0202 */
[----:B0-----:R-:W3:Y:S01]  /*0610*/  LDG.E R10, desc[UR14][R2.64] ;  /* 0x0000000e020a7981 */ /* 0x001ee2000c1e1900 */
[----:B--2---:R-:W-:-:S03]  /*0620*/  IMAD.WIDE.U32 R4, R8, 0x4, R4 ;  /* 0x0000000408047825 */ /* 0x004fc600078e0004 */
[----:B------:R-:W2:Y:S04]  /*0630*/  LDG.E R13, desc[UR14][R2.64+0x4] ;  /* 0x0000040e020d7981 */ /* 0x000ea8000c1e1900 */
[----:B------:R-:W3:Y:S04]  /*0640*/  LDG.E R11, desc[UR14][R4.64] ;  /* 0x0000000e040b7981 */ /* 0x000ee8000c1e1900 */
[----:B------:R-:W2:Y:S04]  /*0650*/  LDG.E R12, desc[UR14][R4.64+0x4] ;  /* 0x0000040e040c7981 */ /* 0x000ea8000c1e1900 */
[----:B------:R-:W4:Y:S04]  /*0660*/  LDG.E R17, desc[UR14][R2.64+0x8] ;  /* 0x0000080e02117981 */ /* 0x000f28000c1e1900 */
        /* <DEDUP_REMOVED lines=20> */
.L_x_36:
        /* <DEDUP_REMOVED lines=23> */
.L_x_37:
[----:B------:R-:W-:Y:S05]  /*0920*/  BRA.U !UP1, `(.L_x_33) ;  /* 0x0000000109487547 */ /* 0x000fea000b800000 */
[----:B------:R-:W1:Y:S01]  /*0930*/  LDC.64 R2, c[0x0][0x388] ;  /* 0x0000e200ff027b82 */ /* 0x000e620000000a00 */
[----:B------:R-:W-:Y:S01]  /*0940*/  IADD3 R7, PT, PT, R7, R8, RZ ;  /* 0x0000000807077210 */ /* 0x000fe20007ffe0ff */
[----:B------:R-:W-:-:S06]  /*0950*/  UIADD3 UR4, UPT, UPT, -UR4, URZ, URZ ;  /* 0x000000ff04047290 */ /* 0x000fcc000fffe1ff */
[----:B------:R-:W2:Y:S01]  /*0960*/  LDC.64 R10, c[0x0][0x380] ;  /* 0x0000e000ff0a7b82 */ /* 0x000ea20000000a00 */
[----:B-1----:R-:W-:-:S03]  /*0970*/  IMAD.WIDE.U32 R2, R8, 0x4, R2 ;  /* 0x0000000408027825 */ /* 0x002fc600078e0002 */
[----:B------:R-:W-:Y:S02]  /*0980*/  MOV R6, R2 ;  /* 0x0000000200067202 */ /* 0x000fe40000000f00 */
[----:B------:R-:W-:-:S07]  /*0990*/  MOV R5, R3 ;  /* 0x0000000300057202 */ /* 0x000fce0000000f00 */
.L_x_38:
[----:B--2---:R-:W-:Y:S01]  /*09a0*/  IMAD.WIDE R2, R7, 0x4, R10 ;  /* 0x0000000407027825 */ /* 0x004fe200078e020a */
[----:B------:R-:W-:-:S05]  /*09b0*/  MOV R4, R6 ;  /* 0x0000000600047202 */ /* 0x000fca0000000f00 */
[----:B0-----:R-:W2:Y:S04]  /*09c0*/  LDG.E R2, desc[UR14][R2.64] ;  /* 0x0000000e02027981 */ /* 0x001ea8000c1e1900 */
[----:B------:R0:W2:Y:S01]  /*09d0*/  LDG.E R4, desc[UR14][R4.64] ;  /* 0x0000000e04047981 */ /* 0x0000a2000c1e1900 */
[----:B------:R-:W-:Y:S01]  /*09e0*/  UIADD3 UR4, UPT, UPT, UR4, 0x1, URZ ;  /* 0x0000000104047890 */ /* 0x000fe2000fffe0ff */
[----:B------:R-:W-:Y:S02]  /*09f0*/  IADD3 R6, P0, PT, R6, 0x4, RZ ;  /* 0x0000000406067810 */ /* 0x000fe40007f1e0ff */
[----:B------:R-:W-:Y:S01]  /*0a00*/  IADD3 R7, PT, PT, R7, 0x1, RZ ;  /* 0x0000000107077810 */ /* 0x000fe20007ffe0ff */
[----:B------:R-:W-:Y:S01]  /*0a10*/  UISETP.NE.AND UP0, UPT, UR4, URZ, UPT ;  /* 0x000000ff0400728c */ /* 0x000fe2000bf05270 */
[----:B0-----:R-:W-:Y:S01]  /*0a20*/  IADD3.X R5, PT, PT, RZ, R5, RZ, P0, !PT ;  /* 0x00000005ff057210 */ /* 0x001fe200007fe4ff */
[----:B--2---:R-:W-:-:S07]  /*0a30*/  FFMA R15, R2, R4, R15 ;  /* 0x00000004020f7223 */ /* 0x004fce000000000f */
[----:B------:R-:W-:Y:S05]  /*0a40*/  BRA.U UP0, `(.L_x_38) ;  /* 0xfffffffd00d47547 */ /* 0x000fea000b83ffff */
.L_x_33:
[----:B------:R-:W1:Y:S02]  /*0a50*/  LDC.64 R2, c[0x0][0x390] ;  /* 0x0000e400ff027b82 */ /* 0x000e640000000a00 */
[----:B-1----:R-:W-:-:S05]  /*0a60*/  IMAD.WIDE R2, R0, 0x4, R2 ;  /* 0x0000000400027825 */ /* 0x002fca00078e0202 */
[----:B0-----:R-:W-:Y:S01]  /*0a70*/  STG.E desc[UR14][R2.64], R15 ;  /* 0x0000000f02007986 */ /* 0x001fe2000c10190e */
[----:B------:R-:W-:Y:S05]  /*0a80*/  EXIT ;  /* 0x000000000000794d */ /* 0x000fea0003800000 */
.L_x_39:
        /* <DEDUP_REMOVED lines=15> */
.L_x_62:


//--------------------- .text._Z6vecDotPKfS0_Pfi  --------------------------
	.section	.text._Z6vecDotPKfS0_Pfi,"ax",@progbits
	.align	128
        .global         _Z6vecDotPKfS0_Pfi
        .type           _Z6vecDotPKfS0_Pfi,@function
        .size           _Z6vecDotPKfS0_Pfi,(.L_x_63 - _Z6vecDotPKfS0_Pfi)
        .other          _Z6vecDotPKfS0_Pfi,@"STO_CUDA_ENTRY STV_DEFAULT"
_Z6vecDotPKfS0_Pfi:
.text._Z6vecDotPKfS0_Pfi:
        /* <DEDUP_REMOVED lines=8> */
[----:B------:R-:W0:Y:S01]  /*0080*/  LDC.64 R2, c[0x0][0x380] ;  /* 0x0000e000ff027b82 */ /* 0x000e220000000a00 */
[----:B------:R-:W1:Y:S07]  /*0090*/  LDCU.64 UR4, c[0x0][0x358] ;  /* 0x00006b00ff0477ac */ /* 0x000e6e0008000a00 */
[----:B------:R-:W2:Y:S08]  /*00a0*/  LDC.64 R4, c[0x0][0x388] ;  /* 0x0000e200ff047b82 */ /* 0x000eb00000000a00 */
[----:B------:R-:W3:Y:S01]  /*00b0*/  LDC.64 R6, c[0x0][0x390] ;  /* 0x0000e400ff067b82 */ /* 0x000ee20000000a00 */
[----:B0-----:R-:W-:-:S06]  /*00c0*/  IMAD.WIDE R2, R9, 0x4, R2 ;  /* 0x0000000409027825 */ /* 0x001fcc00078e0202 */
[----:B-1----:R-:W4:Y:S01]  /*00d0*/  LDG.E R2, desc[UR4][R2.64] ;  /* 0x0000000402027981 */ /* 0x002f22000c1e1900 */
[----:B--2---:R-:W-:-:S06]  /*00e0*/  IMAD.WIDE R4, R9, 0x4, R4 ;  /* 0x0000000409047825 */ /* 0x004fcc00078e0204 */
[----:B------:R-:W4:Y:S01]  /*00f0*/  LDG.E R5, desc[UR4][R4.64] ;  /* 0x0000000404057981 */ /* 0x000f22000c1e1900 */
[----:B---3--:R-:W-:-:S04]  /*0100*/  IMAD.WIDE R6, R9, 0x4, R6 ;  /* 0x0000000409067825 */ /* 0x008fc800078e0206 */
[----:B----4-:R-:W-:-:S05]  /*0110*/  FMUL R9, R2, R5 ;  /* 0x0000000502097220 */ /* 0x010fca0000400000 */
[----:B------:R-:W-:Y:S01]  /*0120*/  STG.E desc[UR4][R6.64], R9 ;  /* 0x0000000906007986 */ /* 0x000fe2000c101904 */
[----:B------:R-:W-:Y:S05]  /*0130*/  EXIT ;  /* 0x000000000000794d */ /* 0x000fea0003800000 */
.L_x_40:
        /* <DEDUP_REMOVED lines=12> */
.L_x_63:


//--------------------- .text._Z6vecDivPKfS0_Pfi  --------------------------
	.section	.text._Z6vecDivPKfS0_Pfi,"ax",@progbits
	.align	128
        .global         _Z6vecDivPKfS0_Pfi
        .type           _Z6vecDivPKfS0_Pfi,@function
        .size           _Z6vecDivPKfS0_Pfi,(.L_x_56 - _Z6vecDivPKfS0_Pfi)
        .other          _Z6vecDivPKfS0_Pfi,@"STO_CUDA_ENTRY STV_DEFAULT"
_Z6vecDivPKfS0_Pfi:
.text._Z6vecDivPKfS0_Pfi:
        /* <DEDUP_REMOVED lines=10> */
[----:B------:R-:W2:Y:S01]  /*00a0*/  LDC.64 R4, c[0x0][0x380] ;  /* 0x0000e000ff047b82 */ /* 0x000ea20000000a00 */
[----:B0-----:R-:W-:-:S05]  /*00b0*/  IMAD.WIDE R6, R2, 0x4, R6 ;  /* 0x0000000402067825 */ /* 0x001fca00078e0206 */
[----:B-1----:R-:W3:Y:S01]  /*00c0*/  LDG.E R3, desc[UR4][R6.64] ;  /* 0x0000000406037981 */ /* 0x002ee2000c1e1900 */
[----:B--2---:R-:W-:-:S05]  /*00d0*/  IMAD.WIDE R4, R2, 0x4, R4 ;  /* 0x0000000402047825 */ /* 0x004fca00078e0204 */
[----:B------:R-:W2:Y:S01]  /*00e0*/  LDG.E R0, desc[UR4][R4.64] ;  /* 0x0000000404007981 */ /* 0x000ea2000c1e1900 */
[----:B------:R-:W-:Y:S01]  /*00f0*/  BSSY.RECONVERGENT B0, `(.L_x_41) ;  /* 0x000000c000007945 */ /* 0x000fe20003800200 */
[----:B---3--:R-:W0:Y:S08]  /*0100*/  MUFU.RCP R8, R3 ;  /* 0x0000000300087308 */ /* 0x008e300000001000 */
[----:B--2---:R-:W1:Y:S01]  /*0110*/  FCHK P0, R0, R3 ;  /* 0x0000000300007302 */ /* 0x004e620000000000 */
[----:B0-----:R-:W-:-:S04]  /*0120*/  FFMA R9, -R3, R8, 1 ;  /* 0x3f80000003097423 */ /* 0x001fc80000000108 */
[----:B------:R-:W-:-:S04]  /*0130*/  FFMA R9, R8, R9, R8 ;  /* 0x0000000908097223 */ /* 0x000fc80000000008 */
[----:B------:R-:W-:-:S04]  /*0140*/  FFMA R8, R0, R9, RZ ;  /* 0x0000000900087223 */ /* 0x000fc800000000ff */
[----:B------:R-:W-:-:S04]  /*0150*/  FFMA R10, -R3, R8, R0 ;  /* 0x00000008030a7223 */ /* 0x000fc80000000100 */
[----:B------:R-:W-:Y:S01]  /*0160*/  FFMA R9, R9, R10, R8 ;  /* 0x0000000a09097223 */ /* 0x000fe20000000008 */
[----:B-1----:R-:W-:Y:S06]  /*0170*/  @!P0 BRA `(.L_x_42) ;  /* 0x00000000000c8947 */ /* 0x002fec0003800000 */
[----:B------:R-:W-:-:S07]  /*0180*/  MOV R4, 0x1a0 ;  /* 0x000001a000047802 */ /* 0x000fce0000000f00 */
[----:B------:R-:W-:Y:S05]  /*0190*/  CALL.REL.NOINC `($__internal_0_$__cuda_sm3x_div_rn_noftz_f32_slowpath) ;  /* 0x0000000000187944 */ /* 0x000fea0003c00000 */
[----:B------:R-:W-:-:S07]  /*01a0*/  IMAD.MOV.U32 R9, RZ, RZ, R0 ;  /* 0x000000ffff097224 */ /* 0x000fce00078e0000 */
.L_x_42:
[----:B------:R-:W-:Y:S05]  /*01b0*/  BSYNC.RECONVERGENT B0 ;  /* 0x0000000000007941 */ /* 0x000fea0003800200 */
.L_x_41:
[----:B------:R-:W0:Y:S02]  /*01c0*/  LDC.64 R4, c[0x0][0x390] ;  /* 0x0000e400ff047b82 */ /* 0x000e240000000a00 */
[----:B0-----:R-:W-:-:S05]  /*01d0*/  IMAD.WIDE R2, R2, 0x4, R4 ;  /* 0x0000000402027825 */ /* 0x001fca00078e0204 */
[----:B------:R-:W-:Y:S01]  /*01e0*/  STG.E desc[UR4][R2.64], R9 ;  /* 0x0000000902007986 */ /* 0x000fe2000c101904 */
[----:B------:R-:W-:Y:S05]  /*01f0*/  EXIT ;  /* 0x000000000000794d */ /* 0x000fea0003800000 */
        .weak           $__internal_0_$__cuda_sm3x_div_rn_noftz_f32_slowpath
        .type           $__internal_0_$__cuda_sm3x_div_rn_noftz_f32_slowpath,@function
        .size           $__internal_0_$__cuda_sm3x_div_rn_noftz_f32_slowpath,(.L_x_56 - $__internal_0_$__cuda_sm3x_div_rn_noftz_f32_slowpath)
$__internal_0_$__cuda_sm3x_div_rn_noftz_f32_slowpath:
[--C-:B------:R-:W-:Y:S01]  /*0200*/  SHF.R.U32.HI R6, RZ, 0x17, R3.reuse ;  /* 0x00000017ff067819 */ /* 0x100fe20000011603 */
[----:B------:R-:W-:Y:S01]  /*0210*/  BSSY.RECONVERGENT B1, `(.L_x_43) ;  /* 0x0000064000017945 */ /* 0x000fe20003800200 */
[--C-:B------:R-:W-:Y:S01]  /*0220*/  SHF.R.U32.HI R5, RZ, 0x17, R0.reuse ;  /* 0x00000017ff057819 */ /* 0x100fe20000011600 */
[----:B------:R-:W-:Y:S01]  /*0230*/  IMAD.MOV.U32 R7, RZ, RZ, R0 ;  /* 0x000000ffff077224 */ /* 0x000fe200078e0000 */
[----:B------:R-:W-:Y:S01]  /*0240*/  LOP3.LUT R6, R6, 0xff, RZ, 0xc0, !PT ;  /* 0x000000ff06067812 */ /* 0x000fe200078ec0ff */
[----:B------:R-:W-:Y:S01]  /*0250*/  IMAD.MOV.U32 R8, RZ, RZ, R3 ;  /* 0x000000ffff087224 */ /* 0x000fe200078e0003 */
[----:B------:R-:W-:-:S03]  /*0260*/  LOP3.LUT R5, R5, 0xff, RZ, 0xc0, !PT ;  /* 0x000000ff05057812 */ /* 0x000fc600078ec0ff */
[----:B------:R-:W-:Y:S02]  /*0270*/  VIADD R11, R6, 0xffffffff ;  /* 0xffffffff060b7836 */ /* 0x000fe40000000000 */
[----:B------:R-:W-:-:S03]  /*0280*/  VIADD R10, R5, 0xffffffff ;  /* 0xffffffff050a7836 */ /* 0x000fc60000000000 */
[----:B------:R-:W-:-:S04]  /*0290*/  ISETP.GT.U32.AND P0, PT, R11, 0xfd, PT ;  /* 0x000000fd0b00780c */ /* 0x000fc80003f04070 */
[----:B------:R-:W-:-:S13]  /*02a0*/  ISETP.GT.U32.OR P0, PT, R10, 0xfd, P0 ;  /* 0x000000fd0a00780c */ /* 0x000fda0000704470 */
[----:B------:R-:W-:Y:S01]  /*02b0*/  @!P0 IMAD.MOV.U32 R9, RZ, RZ, RZ ;  /* 0x000000ffff098224 */ /* 0x000fe200078e00ff */
[----:B------:R-:W-:Y:S06]  /*02c0*/  @!P0 BRA `(.L_x_44) ;  /* 0x00000000005c8947 */ /* 0x000fec0003800000 */
[----:B------:R-:W-:Y:S02]  /*02d0*/  FSETP.GTU.FTZ.AND P0, PT, |R0|, +INF , PT ;  /* 0x7f8000000000780b */ /* 0x000fe40003f1c200 */
[----:B------:R-:W-:-:S04]  /*02e0*/  FSETP.GTU.FTZ.AND P1, PT, |R3|, +INF , PT ;  /* 0x7f8000000300780b */ /* 0x000fc80003f3c200 */
[----:B------:R-:W-:-:S13]  /*02f0*/  PLOP3.LUT P0, PT, P0, P1, PT, 0xf8, 0x8f ;  /* 0x00000000008f781c */ /* 0x000fda0000703f70 */
[----:B------:R-:W-:Y:S05]  /*0300*/  @P0 BRA `(.L_x_45) ;  /* 0x00000004004c0947 */ /* 0x000fea0003800000 */
[----:B------:R-:W-:-:S13]  /*0310*/  LOP3.LUT P0, RZ, R8, 0x7fffffff, R7, 0xc8, !PT ;  /* 0x7fffffff08ff7812 */ /* 0x000fda000780c807 */
[----:B------:R-:W-:Y:S05]  /*0320*/  @!P0 BRA `(.L_x_46) ;  /* 0x00000004003c8947 */ /* 0x000fea0003800000 */
[C---:B------:R-:W-:Y:S02]  /*0330*/  FSETP.NEU.FTZ.AND P2, PT, |R0|.reuse, +INF , PT ;  /* 0x7f8000000000780b */ /* 0x040fe40003f5d200 */
[----:B------:R-:W-:Y:S02]  /*0340*/  FSETP.NEU.FTZ.AND P1, PT, |R3|, +INF , PT ;  /* 0x7f8000000300780b */ /* 0x000fe40003f3d200 */
[----:B------:R-:W-:-:S11]  /*0350*/  FSETP.NEU.FTZ.AND P0, PT, |R0|, +INF , PT ;  /* 0x7f8000000000780b */ /* 0x000fd60003f1d200 */
[----:B------:R-:W-:Y:S05]  /*0360*/  @!P1 BRA !P2, `(.L_x_46) ;  /* 0x00000004002c9947 */ /* 0x000fea0005000000 */
[----:B------:R-:W-:-:S04]  /*0370*/  LOP3.LUT P2, RZ, R7, 0x7fffffff, RZ, 0xc0, !PT ;  /* 0x7fffffff07ff7812 */ /* 0x000fc8000784c0ff */
[----:B------:R-:W-:-:S13]  /*0380*/  PLOP3.LUT P1, PT, P1, P2, PT, 0x2f, 0xf2 ;  /* 0x0000000000f2781c */ /* 0x000fda0000f24577 */
[----:B------:R-:W-:Y:S05]  /*0390*/  @P1 BRA `(.L_x_47) ;  /* 0x0000000400181947 */ /* 0x000fea0003800000 */
[----:B------:R-:W-:-:S04]  /*03a0*/  LOP3.LUT P1, RZ, R8, 0x7fffffff, RZ, 0xc0, !PT ;  /* 0x7fffffff08ff7812 */ /* 0x000fc8000782c0ff */
[----:B------:R-:W-:-:S13]  /*03b0*/  PLOP3.LUT P0, PT, P0, P1, PT, 0x2f, 0xf2 ;  /* 0x0000000000f2781c */ /* 0x000fda0000702577 */
[----:B------:R-:W-:Y:S05]  /*03c0*/  @P0 BRA `(.L_x_48) ;  /* 0x0000000400000947 */ /* 0x000fea0003800000 */
[----:B------:R-:W-:Y:S02]  /*03d0*/  ISETP.GE.AND P0, PT, R10, RZ, PT ;  /* 0x000000ff0a00720c */ /* 0x000fe40003f06270 */
[----:B------:R-:W-:-:S11]  /*03e0*/  ISETP.GE.AND P1, PT, R11, RZ, PT ;  /* 0x000000ff0b00720c */ /* 0x000fd60003f26270 */
[----:B------:R-:W-:Y:S02]  /*03f0*/  @P0 IMAD.MOV.U32 R9, RZ, RZ, RZ ;  /* 0x000000ffff090224 */ /* 0x000fe400078e00ff */
[----:B------:R-:W-:Y:S01]  /*0400*/  @!P0 FFMA R7, R0, 1.84467440737095516160e+19, RZ ;  /* 0x5f80000000078823 */ /* 0x000fe200000000ff */
[----:B------:R-:W-:Y:S02]  /*0410*/  @!P0 IMAD.MOV.U32 R9, RZ, RZ, -0x40 ;  /* 0xffffffc0ff098424 */ /* 0x000fe400078e00ff */
[----:B------:R-:W-:Y:S02]  /*0420*/  @!P1 FFMA R8, R3, 1.84467440737095516160e+19, RZ ;  /* 0x5f80000003089823 */ /* 0x000fe400000000ff */
[----:B------:R-:W-:-:S07]  /*0430*/  @!P1 VIADD R9, R9, 0x40 ;  /* 0x0000004009099836 */ /* 0x000fce0000000000 */
.L_x_44:
[----:B------:R-:W-:Y:S01]  /*0440*/  LEA R3, R6, 0xc0800000, 0x17 ;  /* 0xc080000006037811 */ /* 0x000fe200078eb8ff */
[----:B------:R-:W-:Y:S01]  /*0450*/  VIADD R5, R5, 0xffffff81 ;  /* 0xffffff8105057836 */ /* 0x000fe20000000000 */
[----:B------:R-:W-:Y:S03]  /*0460*/  BSSY.RECONVERGENT B2, `(.L_x_49) ;  /* 0x0000035000027945 */ /* 0x000fe60003800200 */
[----:B------:R-:W-:Y:S01]  /*0470*/  IMAD.IADD R3, R8, 0x1, -R3 ;  /* 0x0000000108037824 */ /* 0x000fe200078e0a03 */
[C---:B------:R-:W-:Y:S01]  /*0480*/  IADD3 R6, PT, PT, R5.reuse, 0x7f, -R6 ;  /* 0x0000007f05067810 */ /* 0x040fe20007ffe806 */
[----:B------:R-:W-:Y:S02]  /*0490*/  IMAD R0, R5, -0x800000, R7 ;  /* 0xff80000005007824 */ /* 0x000fe400078e0207 */
[----:B------:R-:W0:Y:S01]  /*04a0*/  MUFU.RCP R8, R3 ;  /* 0x0000000300087308 */ /* 0x000e220000001000 */
[----:B------:R-:W-:Y:S01]  /*04b0*/  FADD.FTZ R11, -R3, -RZ ;  /* 0x800000ff030b7221 */ /* 0x000fe20000010100 */
[----:B------:R-:W-:-:S03]  /*04c0*/  IMAD.IADD R6, R6, 0x1, R9 ;  /* 0x0000000106067824 */ /* 0x000fc600078e0209 */
[----:B0-----:R-:W-:-:S04]  /*04d0*/  FFMA R13, R8, R11, 1 ;  /* 0x3f800000080d7423 */ /* 0x001fc8000000000b */
[----:B------:R-:W-:-:S04]  /*04e0*/  FFMA R10, R8, R13, R8 ;  /* 0x0000000d080a7223 */ /* 0x000fc80000000008 */
[----:B------:R-:W-:-:S04]  /*04f0*/  FFMA R7, R0, R10, RZ ;  /* 0x0000000a00077223 */ /* 0x000fc800000000ff */
[----:B------:R-:W-:-:S04]  /*0500*/  FFMA R8, R11, R7, R0 ;  /* 0x000000070b087223 */ /* 0x000fc80000000000 */
[----:B------:R-:W-:-:S04]  /*0510*/  FFMA R7, R10, R8, R7 ;  /* 0x000000080a077223 */ /* 0x000fc80000000007 */
[----:B------:R-:W-:-:S04]  /*0520*/  FFMA R8, R11, R7, R0 ;  /* 0x000000070b087223 */ /* 0x000fc80000000000 */
[----:B------:R-:W-:-:S05]  /*0530*/  FFMA R0, R10, R8, R7 ;  /* 0x000000080a007223 */ /* 0x000fca0000000007 */
[----:B------:R-:W-:-:S04]  /*0540*/  SHF.R.U32.HI R3, RZ, 0x17, R0 ;  /* 0x00000017ff037819 */ /* 0x000fc80000011600 */
[----:B------:R-:W-:-:S05]  /*0550*/  LOP3.LUT R3, R3, 0xff, RZ, 0xc0, !PT ;  /* 0x000000ff03037812 */ /* 0x000fca00078ec0ff */
[----:B------:R-:W-:-:S04]  /*0560*/  IMAD.IADD R9, R3, 0x1, R6 ;  /* 0x0000000103097824 */ /* 0x000fc800078e0206 */
[----:B------:R-:W-:-:S05]  /*0570*/  VIADD R3, R9, 0xffffffff ;  /* 0xffffffff09037836 */ /* 0x000fca0000000000 */
[----:B------:R-:W-:-:S13]  /*0580*/  ISETP.GE.U32.AND P0, PT, R3, 0xfe, PT ;  /* 0x000000fe0300780c */ /* 0x000fda0003f06070 */
[----:B------:R-:W-:Y:S05]  /*0590*/  @!P0 BRA `(.L_x_50) ;  /* 0x0000000000808947 */ /* 0x000fea0003800000 */
[----:B------:R-:W-:-:S13]  /*05a0*/  ISETP.GT.AND P0, PT, R9, 0xfe, PT ;  /* 0x000000fe0900780c */ /* 0x000fda0003f04270 */
[----:B------:R-:W-:Y:S05]  /*05b0*/  @P0 BRA `(.L_x_51) ;  /* 0x00000000006c0947 */ /* 0x000fea0003800000 */
[----:B------:R-:W-:-:S13]  /*05c0*/  ISETP.GE.AND P0, PT, R9, 0x1, PT ;  /* 0x000000010900780c */ /* 0x000fda0003f06270 */
[----:B------:R-:W-:Y:S05]  /*05d0*/  @P0 BRA `(.L_x_52) ;  /* 0x0000000000740947 */ /* 0x000fea0003800000 */
[----:B------:R-:W-:Y:S02]  /*05e0*/  ISETP.GE.AND P0, PT, R9, -0x18, PT ;  /* 0xffffffe80900780c */ /* 0x000fe40003f06270 */
[----:B------:R-:W-:-:S11]  /*05f0*/  LOP3.LUT R0, R0, 0x80000000, RZ, 0xc0, !PT ;  /* 0x8000000000007812 */ /* 0x000fd600078ec0ff */
[----:B------:R-:W-:Y:S05]  /*0600*/  @!P0 BRA `(.L_x_52) ;  /* 0x0000000000688947 */ /* 0x000fea0003800000 */
[CCC-:B------:R-:W-:Y:S01]  /*0610*/  FFMA.RZ R3, R10.reuse, R8.reuse, R7.reuse ;  /* 0x000000080a037223 */ /* 0x1c0fe2000000c007 */
[CCC-:B------:R-:W-:Y:S01]  /*0620*/  FFMA.RM R6, R10.reuse, R8.reuse, R7.reuse ;  /* 0x000000080a067223 */ /* 0x1c0fe20000004007 */
[C---:B------:R-:W-:Y:S02]  /*0630*/  ISETP.NE.AND P2, PT, R9.reuse, RZ, PT ;  /* 0x000000ff0900720c */ /* 0x040fe40003f45270 */
[----:B------:R-:W-:Y:S02]  /*0640*/  ISETP.NE.AND P1, PT, R9, RZ, PT ;  /* 0x000000ff0900720c */ /* 0x000fe40003f25270 */
[----:B------:R-:W-:Y:S01]  /*0650*/  LOP3.LUT R5, R3, 0x7fffff, RZ, 0xc0, !PT ;  /* 0x007fffff03057812 */ /* 0x000fe200078ec0ff */
[----:B------:R-:W-:Y:S01]  /*0660*/  FFMA.RP R3, R10, R8, R7 ;  /* 0x000000080a037223 */ /* 0x000fe20000008007 */
[----:B------:R-:W-:Y:S02]  /*0670*/  VIADD R8, R9, 0x20 ;  /* 0x0000002009087836 */ /* 0x000fe40000000000 */
[----:B------:R-:W-:Y:S01]  /*0680*/  LOP3.LUT R5, R5, 0x800000, RZ, 0xfc, !PT ;  /* 0x0080000005057812 */ /* 0x000fe200078efcff */
[----:B------:R-:W-:Y:S01]  /*0690*/  IMAD.MOV R7, RZ, RZ, -R9 ;  /* 0x000000ffff077224 */ /* 0x000fe200078e0a09 */
[----:B------:R-:W-:-:S02]  /*06a0*/  FSETP.NEU.FTZ.AND P0, PT, R3, R6, PT ;  /* 0x000000060300720b */ /* 0x000fc40003f1d000 */
[----:B------:R-:W-:Y:S02]  /*06b0*/  SHF.L.U32 R8, R5, R8, RZ ;  /* 0x0000000805087219 */ /* 0x000fe400000006ff */
[----:B------:R-:W-:Y:S02]  /*06c0*/  SEL R6, R7, RZ, P2 ;  /* 0x000000ff07067207 */ /* 0x000fe40001000000 */
[----:B------:R-:W-:Y:S02]  /*06d0*/  ISETP.NE.AND P1, PT, R8, RZ, P1 ;  /* 0x000000ff0800720c */ /* 0x000fe40000f25270 */
[----:B------:R-:W-:Y:S02]  /*06e0*/  SHF.R.U32.HI R6, RZ, R6, R5 ;  /* 0x00000006ff067219 */ /* 0x000fe40000011605 */
[----:B------:R-:W-:Y:S02]  /*06f0*/  PLOP3.LUT P0, PT, P0, P1, PT, 0xf8, 0x8f ;  /* 0x00000000008f781c */ /* 0x000fe40000703f70 */
[----:B------:R-:W-:-:S02]  /*0700*/  SHF.R.U32.HI R8, RZ, 0x1, R6 ;  /* 0x00000001ff087819 */ /* 0x000fc40000011606 */
[----:B------:R-:W-:-:S04]  /*0710*/  SEL R3, RZ, 0x1, !P0 ;  /* 0x00000001ff037807 */ /* 0x000fc80004000000 */
[----:B------:R-:W-:-:S04]  /*0720*/  LOP3.LUT R3, R3, 0x1, R8, 0xf8, !PT ;  /* 0x0000000103037812 */ /* 0x000fc800078ef808 */
[----:B------:R-:W-:-:S05]  /*0730*/  LOP3.LUT R3, R3, R6, RZ, 0xc0, !PT ;  /* 0x0000000603037212 */ /* 0x000fca00078ec0ff */
[----:B------:R-:W-:-:S05]  /*0740*/  IMAD.IADD R3, R8, 0x1, R3 ;  /* 0x0000000108037824 */ /* 0x000fca00078e0203 */
[----:B------:R-:W-:Y:S01]  /*0750*/  LOP3.LUT R0, R3, R0, RZ, 0xfc, !PT ;  /* 0x0000000003007212 */ /* 0x000fe200078efcff */
[----:B------:R-:W-:Y:S06]  /*0760*/  BRA `(.L_x_52) ;  /* 0x0000000000107947 */ /* 0x000fec0003800000 */
.L_x_51:
[----:B------:R-:W-:-:S04]  /*0770*/  LOP3.LUT R0, R0, 0x80000000, RZ, 0xc0, !PT ;  /* 0x8000000000007812 */ /* 0x000fc800078ec0ff */
[----:B------:R-:W-:Y:S01]  /*0780*/  LOP3.LUT R0, R0, 0x7f800000, RZ, 0xfc, !PT ;  /* 0x7f80000000007812 */ /* 0x000fe200078efcff */
[----:B------:R-:W-:Y:S06]  /*0790*/  BRA `(.L_x_52) ;  /* 0x0000000000047947 */ /* 0x000fec0003800000 */
.L_x_50:
[----:B------:R-:W-:-:S07]  /*07a0*/  IMAD R0, R6, 0x800000, R0 ;  /* 0x0080000006007824 */ /* 0x000fce00078e0200 */
.L_x_52:
[----:B------:R-:W-:Y:S05]  /*07b0*/  BSYNC.RECONVERGENT B2 ;  /* 0x0000000000027941 */ /* 0x000fea0003800200 */
.L_x_49:
[----:B------:R-:W-:Y:S05]  /*07c0*/  BRA `(.L_x_53) ;  /* 0x0000000000207947 */ /* 0x000fea0003800000 */
.L_x_48:
[----:B------:R-:W-:-:S04]  /*07d0*/  LOP3.LUT R0, R8, 0x80000000, R7, 0x48, !PT ;  /* 0x8000000008007812 */ /* 0x000fc800078e4807 */
[----:B------:R-:W-:Y:S01]  /*07e0*/  LOP3.LUT R0, R0, 0x7f800000, RZ, 0xfc, !PT ;  /* 0x7f80000000007812 */ /* 0x000fe200078efcff */
[----:B------:R-:W-:Y:S06]  /*07f0*/  BRA `(.L_x_53) ;  /* 0x0000000000147947 */ /* 0x000fec0003800000 */
.L_x_47:
[----:B------:R-:W-:Y:S01]  /*0800*/  LOP3.LUT R0, R8, 0x80000000, R7, 0x48, !PT ;  /* 0x8000000008007812 */ /* 0x000fe200078e4807 */
[----:B------:R-:W-:Y:S06]  /*0810*/  BRA `(.L_x_53) ;  /* 0x00000000000c7947 */ /* 0x000fec0003800000 */
.L_x_46:
[----:B------:R-:W0:Y:S01]  /*0820*/  MUFU.RSQ R0, -QNAN ;  /* 0xffc0000000007908 */ /* 0x000e220000001400 */
[----:B------:R-:W-:Y:S05]  /*0830*/  BRA `(.L_x_53) ;  /* 0x0000000000047947 */ /* 0x000fea0003800000 */
.L_x_45:
[----:B------:R-:W-:-:S07]  /*0840*/  FADD.FTZ R0, R0, R3 ;  /* 0x0000000300007221 */ /* 0x000fce0000010000 */
.L_x_53:
[----:B------:R-:W-:Y:S05]  /*0850*/  BSYNC.RECONVERGENT B1 ;  /* 0x0000000000017941 */ /* 0x000fea0003800200 */
.L_x_43:
[----:B------:R-:W-:-:S04]  /*0860*/  IMAD.MOV.U32 R5, RZ, RZ, 0x0 ;  /* 0x00000000ff057424 */ /* 0x000fc800078e00ff */
[----:B0-----:R-:W-:Y:S05]  /*0870*/  RET.REL.NODEC R4 `(_Z6vecDivPKfS0_Pfi) ;  /* 0xfffffff404e07950 */ /* 0x001fea0003c3ffff */
.L_x_54:
        /* <DEDUP_REMOVED lines=16> */
.L_x_56:


//--------------------- .text._Z7vecDiffPKfS0_Pfi --------------------------
	.section	.text._Z7vecDiffPKfS0_Pfi,"ax",@progbits
	.align	128
        .global         _Z7vecDiffPKfS0_Pfi
        .type           _Z7vecDiffPKfS0_Pfi,@function
        .size           _Z7vecDiffPKfS0_Pfi,(.L_x_65 - _Z7vecDiffPKfS0_Pfi)
        .other          _Z7vecDiffPKfS0_Pfi,@"STO_CUDA_ENTRY STV_DEFAULT"
_Z7vecDiffPKfS0_Pfi:
.text._Z7vecDiffPKfS0_Pfi:
        /* <DEDUP_REMOVED lines=17> */
[----:B----4-:R-:W-:-:S05]  /*0110*/  FADD R9, R2, -R5 ;  /* 0x8000000502097221 */ /* 0x010fca0000000000 */
[----:B------:R-:W-:Y:S01]  /*0120*/  STG.E desc[UR4][R6.64], R9 ;  /* 0x0000000906007986 */ /* 0x000fe2000c101904 */
[----:B------:R-:W-:Y:S05]  /*0130*/  EXIT ;  /* 0x000000000000794d */ /* 0x000fea0003800000 */
.L_x_55:
        /* <DEDUP_REMOVED lines=12> */
.L_x_65:


//--------------------- .nv.shared.reserved.0     --------------------------
	.section	.nv.shared.reserved.0,"aw",@nobits
	.weak		__nv_reservedSMEM_offset_0_alias
	.size		__nv_reservedSMEM_offset_0_alias, 0, 64
	.other		__nv_reservedSMEM_offset_0_alias,@"STO_CUDA_RESERVED_SHARED STV_DEFAULT"
__nv_reservedSMEM_offset_0_alias:
	.zero		0
	.zero		64


//--------------------- .nv.constant0._Z8SpMV_CSRiPfPiS0_S_S_ --------------------------
	.section	.nv.constant0._Z8SpMV_CSRiPfPiS0_S_S_,"a",@progbits
	.sectionflags	@""
	.align	4
.nv.constant0._Z8SpMV_CSRiPfPiS0_S_S_:
	.zero		944


//--------------------- .nv.constant0._Z8SpMV_ELLiPfPjiS_S_ --------------------------
	.section	.nv.constant0._Z8SpMV_ELLiPfPjiS_S_,"a",@progbits
	.sectionflags	@""
	.align	4
.nv.constant0._Z8SpMV_ELLiPfPjiS_S_:
	.zero		944


//--------------------- .nv.constant0._Z11matrixMultiPKfS0_Pfi --------------------------
	.section	.nv.constant0._Z11matrixMultiPKfS0_Pfi,"a",@progbits
	.sectionflags	@""
	.align	4
.nv.constant0._Z11matrixMultiPKfS0_Pfi:
	.zero		924


//--------------------- .nv.constant0._Z17vecMatrixMulti_cBPKiPKfS2_Pfi --------------------------
	.section	.nv.constant0._Z17vecMatrixMulti_cBPKiPKfS2_Pfi,"a",@progbits
	.sectionflags	@""
	.align	4
.nv.constant0._Z17vecMatrixMulti_cBPKiPKfS2_Pfi:
	.zero		932


//--------------------- .nv.constant0._Z14vecMatrixMultiPKfS0_Pfi --------------------------
	.section	.nv.constant0._Z14vecMatrixMultiPKfS0_Pfi,"a",@progbits
	.sectionflags	@""
	.align	4
.nv.constant0._Z14vecMatrixMultiPKfS0_Pfi:
	.zero		924


//--------------------- .nv.constant0._Z14matrixVecMultiPKfS0_Pfi --------------------------
	.section	.nv.constant0._Z14matrixVecMultiPKfS0_Pfi,"a",@progbits
	.sectionflags	@""
	.align	4
.nv.constant0._Z14matrixVecMultiPKfS0_Pfi:
	.zero		924


//--------------------- .nv.constant0._Z6vecDotPKfS0_Pfi --------------------------
	.section	.nv.constant0._Z6vecDotPKfS0_Pfi,"a",@progbits
	.sectionflags	@""
	.align	4
.nv.constant0._Z6vecDotPKfS0_Pfi:
	.zero		924


//--------------------- .nv.constant0._Z6vecDivPKfS0_Pfi --------------------------
	.section	.nv.constant0._Z6vecDivPKfS0_Pfi,"a",@progbits
	.sectionflags	@""
	.align	4
.nv.constant0._Z6vecDivPKfS0_Pfi:
	.zero		924


//--------------------- .nv.constant0._Z7vecDiffPKfS0_Pfi --------------------------
	.section	.nv.constant0._Z7vecDiffPKfS0_Pfi,"a",@progbits
	.sectionflags	@""
	.align	4
.nv.constant0._Z7vecDiffPKfS0_Pfi:
	.zero		924


//--------------------- SYMBOLS --------------------------

	.type		.nv.reservedSmem.offset0,@object
	.size		.nv.reservedSmem.offset0,0x4
